//
// Generated by NVIDIA NVVM Compiler
//
// Compiler Build ID: CL-36424714
// Cuda compilation tools, release 13.0, V13.0.88
// Based on NVVM 20.0.0
//

.version 9.0
.target sm_100
.address_size 64

	// .globl	_Z8read_memPc
.extern .func  (.param .b32 func_retval0) vprintf
(
	.param .b64 vprintf_param_0,
	.param .b64 vprintf_param_1
)
;
.global .align 1 .b8 $str[4] = {37, 112, 10};
.global .align 1 .b8 $str$1[26] = {80, 114, 111, 98, 101, 32, 58, 32, 66, 101, 102, 111, 114, 101, 32, 97, 108, 108, 111, 99, 97, 116, 101, 100, 10};
.global .align 1 .b8 $str$2[38] = {80, 114, 111, 98, 101, 32, 58, 32, 48, 77, 66, 32, 116, 111, 32, 54, 52, 77, 66, 32, 98, 101, 102, 111, 114, 101, 32, 97, 108, 108, 111, 99, 97, 116, 101, 100, 10};
.global .align 1 .b8 $str$3[10] = {37, 112, 32, 61, 62, 32, 37, 120, 10};
.global .align 1 .b8 $str$4[39] = {80, 114, 111, 98, 101, 32, 58, 32, 54, 52, 77, 66, 32, 116, 111, 32, 55, 50, 77, 66, 32, 98, 101, 102, 111, 114, 101, 32, 97, 108, 108, 111, 99, 97, 116, 101, 100, 10};
.global .align 1 .b8 $str$5[39] = {80, 114, 111, 98, 101, 32, 58, 32, 55, 50, 77, 66, 32, 116, 111, 32, 55, 51, 77, 66, 32, 98, 101, 102, 111, 114, 101, 32, 97, 108, 108, 111, 99, 97, 116, 101, 100, 10};
.global .align 1 .b8 $str$6[19] = {80, 114, 111, 98, 101, 32, 58, 32, 65, 108, 108, 111, 99, 97, 116, 101, 100, 10};
.global .align 1 .b8 $str$7[31] = {80, 114, 111, 98, 101, 32, 58, 32, 76, 97, 115, 116, 32, 49, 77, 66, 32, 111, 102, 32, 97, 108, 108, 111, 99, 97, 116, 101, 100, 10};
.global .align 1 .b8 $str$8[32] = {80, 114, 111, 98, 101, 32, 58, 32, 76, 97, 115, 116, 32, 54, 52, 75, 66, 32, 111, 102, 32, 97, 108, 108, 111, 99, 97, 116, 101, 100, 10};
.global .align 1 .b8 $str$9[31] = {80, 114, 111, 98, 101, 32, 58, 32, 76, 97, 115, 116, 32, 52, 75, 66, 32, 111, 102, 32, 97, 108, 108, 111, 99, 97, 116, 101, 100, 10};
.global .align 1 .b8 $str$10[32] = {80, 114, 111, 98, 101, 32, 58, 32, 76, 97, 115, 116, 32, 53, 49, 50, 66, 32, 111, 102, 32, 97, 108, 108, 111, 99, 97, 116, 101, 100, 10};
.global .align 1 .b8 $str$11[31] = {80, 114, 111, 98, 101, 32, 58, 32, 76, 97, 115, 116, 32, 51, 50, 66, 32, 111, 102, 32, 97, 108, 108, 111, 99, 97, 116, 101, 100, 10};

.visible .entry _Z8read_memPc(
	.param .u64 .ptr .align 1 _Z8read_memPc_param_0
)
{
	.local .align 8 .b8 	__local_depot0[16];
	.reg .b64 	%SP;
	.reg .b64 	%SPL;
	.reg .pred 	%p<3>;
	.reg .b16 	%rs<3>;
	.reg .b32 	%r<390>;
	.reg .b64 	%rd<148>;

	mov.u64 	%SPL, __local_depot0;
	cvta.local.u64 	%SP, %SPL;
	ld.param.u64 	%rd2, [_Z8read_memPc_param_0];
	cvta.to.global.u64 	%rd3, %rd2;
	add.u64 	%rd4, %SP, 0;
	add.u64 	%rd1, %SPL, 0;
	mov.u32 	%r1, %tid.x;
	mov.u32 	%r2, %ctaid.x;
	mov.u32 	%r3, %ntid.x;
	mad.lo.s32 	%r4, %r2, %r3, %r1;
	cvt.u16.u32 	%rs1, %r4;
	add.s16 	%rs2, %rs1, -1;
	st.global.u8 	[%rd3], %rs2;
	st.local.u64 	[%rd1], %rd2;
	mov.u64 	%rd5, $str;
	cvta.global.u64 	%rd6, %rd5;
	{ // callseq 0, 0
	.param .b64 param0;
	st.param.b64 	[param0], %rd6;
	.param .b64 param1;
	st.param.b64 	[param1], %rd4;
	.param .b32 retval0;
	call.uni (retval0), 
	vprintf, 
	(
	param0, 
	param1
	);
	ld.param.b32 	%r5, [retval0];
	} // callseq 0
	setp.eq.s64 	%p1, %rd2, 37803917312;
	@%p1 bra 	$L__BB0_3;
	setp.ne.s64 	%p2, %rd2, 25845956608;
	@%p2 bra 	$L__BB0_4;
	mov.u64 	%rd108, $str$1;
	cvta.global.u64 	%rd109, %rd108;
	{ // callseq 97, 0
	.param .b64 param0;
	st.param.b64 	[param0], %rd109;
	.param .b64 param1;
	st.param.b64 	[param1], 0;
	.param .b32 retval0;
	call.uni (retval0), 
	vprintf, 
	(
	param0, 
	param1
	);
	ld.param.b32 	%r289, [retval0];
	} // callseq 97
	mov.u64 	%rd110, $str$2;
	cvta.global.u64 	%rd111, %rd110;
	{ // callseq 98, 0
	.param .b64 param0;
	st.param.b64 	[param0], %rd111;
	.param .b64 param1;
	st.param.b64 	[param1], 0;
	.param .b32 retval0;
	call.uni (retval0), 
	vprintf, 
	(
	param0, 
	param1
	);
	ld.param.b32 	%r291, [retval0];
	} // callseq 98
	mov.b64 	%rd112, 25845956608;
	ld.s8 	%r293, [%rd112];
	st.local.u64 	[%rd1], %rd112;
	st.local.u32 	[%rd1+8], %r293;
	mov.u64 	%rd113, $str$3;
	cvta.global.u64 	%rd114, %rd113;
	{ // callseq 99, 0
	.param .b64 param0;
	st.param.b64 	[param0], %rd114;
	.param .b64 param1;
	st.param.b64 	[param1], %rd4;
	.param .b32 retval0;
	call.uni (retval0), 
	vprintf, 
	(
	param0, 
	param1
	);
	ld.param.b32 	%r294, [retval0];
	} // callseq 99
	mov.b64 	%rd116, 25829179392;
	ld.s8 	%r296, [%rd116];
	st.local.u64 	[%rd1], %rd116;
	st.local.u32 	[%rd1+8], %r296;
	{ // callseq 100, 0
	.param .b64 param0;
	st.param.b64 	[param0], %rd114;
	.param .b64 param1;
	st.param.b64 	[param1], %rd4;
	.param .b32 retval0;
	call.uni (retval0), 
	vprintf, 
	(
	param0, 
	param1
	);
	ld.param.b32 	%r297, [retval0];
	} // callseq 100
	mov.b64 	%rd117, 25812402176;
	ld.s8 	%r299, [%rd117];
	st.local.u64 	[%rd1], %rd117;
	st.local.u32 	[%rd1+8], %r299;
	{ // callseq 101, 0
	.param .b64 param0;
	st.param.b64 	[param0], %rd114;
	.param .b64 param1;
	st.param.b64 	[param1], %rd4;
	.param .b32 retval0;
	call.uni (retval0), 
	vprintf, 
	(
	param0, 
	param1
	);
	ld.param.b32 	%r300, [retval0];
	} // callseq 101
	mov.b64 	%rd118, 25795624960;
	ld.s8 	%r302, [%rd118];
	st.local.u64 	[%rd1], %rd118;
	st.local.u32 	[%rd1+8], %r302;
	{ // callseq 102, 0
	.param .b64 param0;
	st.param.b64 	[param0], %rd114;
	.param .b64 param1;
	st.param.b64 	[param1], %rd4;
	.param .b32 retval0;
	call.uni (retval0), 
	vprintf, 
	(
	param0, 
	param1
	);
	ld.param.b32 	%r303, [retval0];
	} // callseq 102
	mov.b64 	%rd119, 25778847744;
	ld.s8 	%r305, [%rd119];
	st.local.u64 	[%rd1], %rd119;
	st.local.u32 	[%rd1+8], %r305;
	{ // callseq 103, 0
	.param .b64 param0;
	st.param.b64 	[param0], %rd114;
	.param .b64 param1;
	st.param.b64 	[param1], %rd4;
	.param .b32 retval0;
	call.uni (retval0), 
	vprintf, 
	(
	param0, 
	param1
	);
	ld.param.b32 	%r306, [retval0];
	} // callseq 103
	mov.u64 	%rd120, $str$4;
	cvta.global.u64 	%rd121, %rd120;
	{ // callseq 104, 0
	.param .b64 param0;
	st.param.b64 	[param0], %rd121;
	.param .b64 param1;
	st.param.b64 	[param1], 0;
	.param .b32 retval0;
	call.uni (retval0), 
	vprintf, 
	(
	param0, 
	param1
	);
	ld.param.b32 	%r308, [retval0];
	} // callseq 104
	ld.s8 	%r310, [%rd119];
	st.local.u64 	[%rd1], %rd119;
	st.local.u32 	[%rd1+8], %r310;
	{ // callseq 105, 0
	.param .b64 param0;
	st.param.b64 	[param0], %rd114;
	.param .b64 param1;
	st.param.b64 	[param1], %rd4;
	.param .b32 retval0;
	call.uni (retval0), 
	vprintf, 
	(
	param0, 
	param1
	);
	ld.param.b32 	%r311, [retval0];
	} // callseq 105
	mov.b64 	%rd122, 25777799168;
	ld.s8 	%r313, [%rd122];
	st.local.u64 	[%rd1], %rd122;
	st.local.u32 	[%rd1+8], %r313;
	{ // callseq 106, 0
	.param .b64 param0;
	st.param.b64 	[param0], %rd114;
	.param .b64 param1;
	st.param.b64 	[param1], %rd4;
	.param .b32 retval0;
	call.uni (retval0), 
	vprintf, 
	(
	param0, 
	param1
	);
	ld.param.b32 	%r314, [retval0];
	} // callseq 106
	mov.b64 	%rd123, 25776750592;
	ld.s8 	%r316, [%rd123];
	st.local.u64 	[%rd1], %rd123;
	st.local.u32 	[%rd1+8], %r316;
	{ // callseq 107, 0
	.param .b64 param0;
	st.param.b64 	[param0], %rd114;
	.param .b64 param1;
	st.param.b64 	[param1], %rd4;
	.param .b32 retval0;
	call.uni (retval0), 
	vprintf, 
	(
	param0, 
	param1
	);
	ld.param.b32 	%r317, [retval0];
	} // callseq 107
	mov.b64 	%rd124, 25775702016;
	ld.s8 	%r319, [%rd124];
	st.local.u64 	[%rd1], %rd124;
	st.local.u32 	[%rd1+8], %r319;
	{ // callseq 108, 0
	.param .b64 param0;
	st.param.b64 	[param0], %rd114;
	.param .b64 param1;
	st.param.b64 	[param1], %rd4;
	.param .b32 retval0;
	call.uni (retval0), 
	vprintf, 
	(
	param0, 
	param1
	);
	ld.param.b32 	%r320, [retval0];
	} // callseq 108
	mov.b64 	%rd125, 25774653440;
	ld.s8 	%r322, [%rd125];
	st.local.u64 	[%rd1], %rd125;
	st.local.u32 	[%rd1+8], %r322;
	{ // callseq 109, 0
	.param .b64 param0;
	st.param.b64 	[param0], %rd114;
	.param .b64 param1;
	st.param.b64 	[param1], %rd4;
	.param .b32 retval0;
	call.uni (retval0), 
	vprintf, 
	(
	param0, 
	param1
	);
	ld.param.b32 	%r323, [retval0];
	} // callseq 109
	mov.b64 	%rd126, 25773604864;
	ld.s8 	%r325, [%rd126];
	st.local.u64 	[%rd1], %rd126;
	st.local.u32 	[%rd1+8], %r325;
	{ // callseq 110, 0
	.param .b64 param0;
	st.param.b64 	[param0], %rd114;
	.param .b64 param1;
	st.param.b64 	[param1], %rd4;
	.param .b32 retval0;
	call.uni (retval0), 
	vprintf, 
	(
	param0, 
	param1
	);
	ld.param.b32 	%r326, [retval0];
	} // callseq 110
	mov.b64 	%rd127, 25772556288;
	ld.s8 	%r328, [%rd127];
	st.local.u64 	[%rd1], %rd127;
	st.local.u32 	[%rd1+8], %r328;
	{ // callseq 111, 0
	.param .b64 param0;
	st.param.b64 	[param0], %rd114;
	.param .b64 param1;
	st.param.b64 	[param1], %rd4;
	.param .b32 retval0;
	call.uni (retval0), 
	vprintf, 
	(
	param0, 
	param1
	);
	ld.param.b32 	%r329, [retval0];
	} // callseq 111
	mov.b64 	%rd128, 25771507712;
	ld.s8 	%r331, [%rd128];
	st.local.u64 	[%rd1], %rd128;
	st.local.u32 	[%rd1+8], %r331;
	{ // callseq 112, 0
	.param .b64 param0;
	st.param.b64 	[param0], %rd114;
	.param .b64 param1;
	st.param.b64 	[param1], %rd4;
	.param .b32 retval0;
	call.uni (retval0), 
	vprintf, 
	(
	param0, 
	param1
	);
	ld.param.b32 	%r332, [retval0];
	} // callseq 112
	mov.b64 	%rd129, 25770459136;
	ld.s8 	%r334, [%rd129];
	st.local.u64 	[%rd1], %rd129;
	st.local.u32 	[%rd1+8], %r334;
	{ // callseq 113, 0
	.param .b64 param0;
	st.param.b64 	[param0], %rd114;
	.param .b64 param1;
	st.param.b64 	[param1], %rd4;
	.param .b32 retval0;
	call.uni (retval0), 
	vprintf, 
	(
	param0, 
	param1
	);
	ld.param.b32 	%r335, [retval0];
	} // callseq 113
	mov.u64 	%rd130, $str$5;
	cvta.global.u64 	%rd131, %rd130;
	{ // callseq 114, 0
	.param .b64 param0;
	st.param.b64 	[param0], %rd131;
	.param .b64 param1;
	st.param.b64 	[param1], 0;
	.param .b32 retval0;
	call.uni (retval0), 
	vprintf, 
	(
	param0, 
	param1
	);
	ld.param.b32 	%r337, [retval0];
	} // callseq 114
	ld.s8 	%r339, [%rd129];
	st.local.u64 	[%rd1], %rd129;
	st.local.u32 	[%rd1+8], %r339;
	{ // callseq 115, 0
	.param .b64 param0;
	st.param.b64 	[param0], %rd114;
	.param .b64 param1;
	st.param.b64 	[param1], %rd4;
	.param .b32 retval0;
	call.uni (retval0), 
	vprintf, 
	(
	param0, 
	param1
	);
	ld.param.b32 	%r340, [retval0];
	} // callseq 115
	mov.b64 	%rd132, 25770393600;
	ld.s8 	%r342, [%rd132];
	st.local.u64 	[%rd1], %rd132;
	st.local.u32 	[%rd1+8], %r342;
	{ // callseq 116, 0
	.param .b64 param0;
	st.param.b64 	[param0], %rd114;
	.param .b64 param1;
	st.param.b64 	[param1], %rd4;
	.param .b32 retval0;
	call.uni (retval0), 
	vprintf, 
	(
	param0, 
	param1
	);
	ld.param.b32 	%r343, [retval0];
	} // callseq 116
	mov.b64 	%rd133, 25770328064;
	ld.s8 	%r345, [%rd133];
	st.local.u64 	[%rd1], %rd133;
	st.local.u32 	[%rd1+8], %r345;
	{ // callseq 117, 0
	.param .b64 param0;
	st.param.b64 	[param0], %rd114;
	.param .b64 param1;
	st.param.b64 	[param1], %rd4;
	.param .b32 retval0;
	call.uni (retval0), 
	vprintf, 
	(
	param0, 
	param1
	);
	ld.param.b32 	%r346, [retval0];
	} // callseq 117
	mov.b64 	%rd134, 25770262528;
	ld.s8 	%r348, [%rd134];
	st.local.u64 	[%rd1], %rd134;
	st.local.u32 	[%rd1+8], %r348;
	{ // callseq 118, 0
	.param .b64 param0;
	st.param.b64 	[param0], %rd114;
	.param .b64 param1;
	st.param.b64 	[param1], %rd4;
	.param .b32 retval0;
	call.uni (retval0), 
	vprintf, 
	(
	param0, 
	param1
	);
	ld.param.b32 	%r349, [retval0];
	} // callseq 118
	mov.b64 	%rd135, 25770196992;
	ld.s8 	%r351, [%rd135];
	st.local.u64 	[%rd1], %rd135;
	st.local.u32 	[%rd1+8], %r351;
	{ // callseq 119, 0
	.param .b64 param0;
	st.param.b64 	[param0], %rd114;
	.param .b64 param1;
	st.param.b64 	[param1], %rd4;
	.param .b32 retval0;
	call.uni (retval0), 
	vprintf, 
	(
	param0, 
	param1
	);
	ld.param.b32 	%r352, [retval0];
	} // callseq 119
	mov.b64 	%rd136, 25770131456;
	ld.s8 	%r354, [%rd136];
	st.local.u64 	[%rd1], %rd136;
	st.local.u32 	[%rd1+8], %r354;
	{ // callseq 120, 0
	.param .b64 param0;
	st.param.b64 	[param0], %rd114;
	.param .b64 param1;
	st.param.b64 	[param1], %rd4;
	.param .b32 retval0;
	call.uni (retval0), 
	vprintf, 
	(
	param0, 
	param1
	);
	ld.param.b32 	%r355, [retval0];
	} // callseq 120
	mov.b64 	%rd137, 25770065920;
	ld.s8 	%r357, [%rd137];
	st.local.u64 	[%rd1], %rd137;
	st.local.u32 	[%rd1+8], %r357;
	{ // callseq 121, 0
	.param .b64 param0;
	st.param.b64 	[param0], %rd114;
	.param .b64 param1;
	st.param.b64 	[param1], %rd4;
	.param .b32 retval0;
	call.uni (retval0), 
	vprintf, 
	(
	param0, 
	param1
	);
	ld.param.b32 	%r358, [retval0];
	} // callseq 121
	mov.b64 	%rd138, 25770000384;
	ld.s8 	%r360, [%rd138];
	st.local.u64 	[%rd1], %rd138;
	st.local.u32 	[%rd1+8], %r360;
	{ // callseq 122, 0
	.param .b64 param0;
	st.param.b64 	[param0], %rd114;
	.param .b64 param1;
	st.param.b64 	[param1], %rd4;
	.param .b32 retval0;
	call.uni (retval0), 
	vprintf, 
	(
	param0, 
	param1
	);
	ld.param.b32 	%r361, [retval0];
	} // callseq 122
	mov.b64 	%rd139, 25769934848;
	ld.s8 	%r363, [%rd139];
	st.local.u64 	[%rd1], %rd139;
	st.local.u32 	[%rd1+8], %r363;
	{ // callseq 123, 0
	.param .b64 param0;
	st.param.b64 	[param0], %rd114;
	.param .b64 param1;
	st.param.b64 	[param1], %rd4;
	.param .b32 retval0;
	call.uni (retval0), 
	vprintf, 
	(
	param0, 
	param1
	);
	ld.param.b32 	%r364, [retval0];
	} // callseq 123
	mov.b64 	%rd140, 25769869312;
	ld.s8 	%r366, [%rd140];
	st.local.u64 	[%rd1], %rd140;
	st.local.u32 	[%rd1+8], %r366;
	{ // callseq 124, 0
	.param .b64 param0;
	st.param.b64 	[param0], %rd114;
	.param .b64 param1;
	st.param.b64 	[param1], %rd4;
	.param .b32 retval0;
	call.uni (retval0), 
	vprintf, 
	(
	param0, 
	param1
	);
	ld.param.b32 	%r367, [retval0];
	} // callseq 124
	mov.b64 	%rd141, 25769803776;
	ld.s8 	%r369, [%rd141];
	st.local.u64 	[%rd1], %rd141;
	st.local.u32 	[%rd1+8], %r369;
	{ // callseq 125, 0
	.param .b64 param0;
	st.param.b64 	[param0], %rd114;
	.param .b64 param1;
	st.param.b64 	[param1], %rd4;
	.param .b32 retval0;
	call.uni (retval0), 
	vprintf, 
	(
	param0, 
	param1
	);
	ld.param.b32 	%r370, [retval0];
	} // callseq 125
	mov.b64 	%rd142, 25769738240;
	ld.s8 	%r372, [%rd142];
	st.local.u64 	[%rd1], %rd142;
	st.local.u32 	[%rd1+8], %r372;
	{ // callseq 126, 0
	.param .b64 param0;
	st.param.b64 	[param0], %rd114;
	.param .b64 param1;
	st.param.b64 	[param1], %rd4;
	.param .b32 retval0;
	call.uni (retval0), 
	vprintf, 
	(
	param0, 
	param1
	);
	ld.param.b32 	%r373, [retval0];
	} // callseq 126
	mov.b64 	%rd143, 25769672704;
	ld.s8 	%r375, [%rd143];
	st.local.u64 	[%rd1], %rd143;
	st.local.u32 	[%rd1+8], %r375;
	{ // callseq 127, 0
	.param .b64 param0;
	st.param.b64 	[param0], %rd114;
	.param .b64 param1;
	st.param.b64 	[param1], %rd4;
	.param .b32 retval0;
	call.uni (retval0), 
	vprintf, 
	(
	param0, 
	param1
	);
	ld.param.b32 	%r376, [retval0];
	} // callseq 127
	mov.b64 	%rd144, 25769607168;
	ld.s8 	%r378, [%rd144];
	st.local.u64 	[%rd1], %rd144;
	st.local.u32 	[%rd1+8], %r378;
	{ // callseq 128, 0
	.param .b64 param0;
	st.param.b64 	[param0], %rd114;
	.param .b64 param1;
	st.param.b64 	[param1], %rd4;
	.param .b32 retval0;
	call.uni (retval0), 
	vprintf, 
	(
	param0, 
	param1
	);
	ld.param.b32 	%r379, [retval0];
	} // callseq 128
	mov.b64 	%rd145, 25769541632;
	ld.s8 	%r381, [%rd145];
	st.local.u64 	[%rd1], %rd145;
	st.local.u32 	[%rd1+8], %r381;
	{ // callseq 129, 0
	.param .b64 param0;
	st.param.b64 	[param0], %rd114;
	.param .b64 param1;
	st.param.b64 	[param1], %rd4;
	.param .b32 retval0;
	call.uni (retval0), 
	vprintf, 
	(
	param0, 
	param1
	);
	ld.param.b32 	%r382, [retval0];
	} // callseq 129
	mov.b64 	%rd146, 25769476096;
	ld.s8 	%r384, [%rd146];
	st.local.u64 	[%rd1], %rd146;
	st.local.u32 	[%rd1+8], %r384;
	{ // callseq 130, 0
	.param .b64 param0;
	st.param.b64 	[param0], %rd114;
	.param .b64 param1;
	st.param.b64 	[param1], %rd4;
	.param .b32 retval0;
	call.uni (retval0), 
	vprintf, 
	(
	param0, 
	param1
	);
	ld.param.b32 	%r385, [retval0];
	} // callseq 130
	mov.b64 	%rd147, 25769476095;
	ld.s8 	%r387, [%rd147];
	st.local.u64 	[%rd1], %rd147;
	st.local.u32 	[%rd1+8], %r387;
	{ // callseq 131, 0
	.param .b64 param0;
	st.param.b64 	[param0], %rd114;
	.param .b64 param1;
	st.param.b64 	[param1], %rd4;
	.param .b32 retval0;
	call.uni (retval0), 
	vprintf, 
	(
	param0, 
	param1
	);
	ld.param.b32 	%r388, [retval0];
	} // callseq 131
	bra.uni 	$L__BB0_4;
$L__BB0_3:
	mov.u64 	%rd7, $str$6;
	cvta.global.u64 	%rd8, %rd7;
	{ // callseq 1, 0
	.param .b64 param0;
	st.param.b64 	[param0], %rd8;
	.param .b64 param1;
	st.param.b64 	[param1], 0;
	.param .b32 retval0;
	call.uni (retval0), 
	vprintf, 
	(
	param0, 
	param1
	);
	ld.param.b32 	%r7, [retval0];
	} // callseq 1
	add.u64 	%rd9, %SP, 0;
	add.u64 	%rd10, %SPL, 0;
	mov.b64 	%rd11, 37803917312;
	ld.s8 	%r9, [%rd11];
	st.local.u64 	[%rd10], %rd11;
	st.local.u32 	[%rd10+8], %r9;
	mov.u64 	%rd12, $str$3;
	cvta.global.u64 	%rd13, %rd12;
	{ // callseq 2, 0
	.param .b64 param0;
	st.param.b64 	[param0], %rd13;
	.param .b64 param1;
	st.param.b64 	[param1], %rd9;
	.param .b32 retval0;
	call.uni (retval0), 
	vprintf, 
	(
	param0, 
	param1
	);
	ld.param.b32 	%r10, [retval0];
	} // callseq 2
	mov.b64 	%rd14, 37804965888;
	ld.s8 	%r12, [%rd14];
	st.local.u64 	[%rd10], %rd14;
	st.local.u32 	[%rd10+8], %r12;
	{ // callseq 3, 0
	.param .b64 param0;
	st.param.b64 	[param0], %rd13;
	.param .b64 param1;
	st.param.b64 	[param1], %rd9;
	.param .b32 retval0;
	call.uni (retval0), 
	vprintf, 
	(
	param0, 
	param1
	);
	ld.param.b32 	%r13, [retval0];
	} // callseq 3
	mov.b64 	%rd15, 37806014464;
	ld.s8 	%r15, [%rd15];
	st.local.u64 	[%rd10], %rd15;
	st.local.u32 	[%rd10+8], %r15;
	{ // callseq 4, 0
	.param .b64 param0;
	st.param.b64 	[param0], %rd13;
	.param .b64 param1;
	st.param.b64 	[param1], %rd9;
	.param .b32 retval0;
	call.uni (retval0), 
	vprintf, 
	(
	param0, 
	param1
	);
	ld.param.b32 	%r16, [retval0];
	} // callseq 4
	mov.b64 	%rd16, 37807063040;
	ld.s8 	%r18, [%rd16];
	st.local.u64 	[%rd10], %rd16;
	st.local.u32 	[%rd10+8], %r18;
	{ // callseq 5, 0
	.param .b64 param0;
	st.param.b64 	[param0], %rd13;
	.param .b64 param1;
	st.param.b64 	[param1], %rd9;
	.param .b32 retval0;
	call.uni (retval0), 
	vprintf, 
	(
	param0, 
	param1
	);
	ld.param.b32 	%r19, [retval0];
	} // callseq 5
	mov.b64 	%rd17, 37808111616;
	ld.s8 	%r21, [%rd17];
	st.local.u64 	[%rd10], %rd17;
	st.local.u32 	[%rd10+8], %r21;
	{ // callseq 6, 0
	.param .b64 param0;
	st.param.b64 	[param0], %rd13;
	.param .b64 param1;
	st.param.b64 	[param1], %rd9;
	.param .b32 retval0;
	call.uni (retval0), 
	vprintf, 
	(
	param0, 
	param1
	);
	ld.param.b32 	%r22, [retval0];
	} // callseq 6
	mov.b64 	%rd18, 37809160192;
	ld.s8 	%r24, [%rd18];
	st.local.u64 	[%rd10], %rd18;
	st.local.u32 	[%rd10+8], %r24;
	{ // callseq 7, 0
	.param .b64 param0;
	st.param.b64 	[param0], %rd13;
	.param .b64 param1;
	st.param.b64 	[param1], %rd9;
	.param .b32 retval0;
	call.uni (retval0), 
	vprintf, 
	(
	param0, 
	param1
	);
	ld.param.b32 	%r25, [retval0];
	} // callseq 7
	mov.b64 	%rd19, 37810208768;
	ld.s8 	%r27, [%rd19];
	st.local.u64 	[%rd10], %rd19;
	st.local.u32 	[%rd10+8], %r27;
	{ // callseq 8, 0
	.param .b64 param0;
	st.param.b64 	[param0], %rd13;
	.param .b64 param1;
	st.param.b64 	[param1], %rd9;
	.param .b32 retval0;
	call.uni (retval0), 
	vprintf, 
	(
	param0, 
	param1
	);
	ld.param.b32 	%r28, [retval0];
	} // callseq 8
	mov.b64 	%rd20, 37811257344;
	ld.s8 	%r30, [%rd20];
	st.local.u64 	[%rd10], %rd20;
	st.local.u32 	[%rd10+8], %r30;
	{ // callseq 9, 0
	.param .b64 param0;
	st.param.b64 	[param0], %rd13;
	.param .b64 param1;
	st.param.b64 	[param1], %rd9;
	.param .b32 retval0;
	call.uni (retval0), 
	vprintf, 
	(
	param0, 
	param1
	);
	ld.param.b32 	%r31, [retval0];
	} // callseq 9
	mov.b64 	%rd21, 37812305920;
	ld.s8 	%r33, [%rd21];
	st.local.u64 	[%rd10], %rd21;
	st.local.u32 	[%rd10+8], %r33;
	{ // callseq 10, 0
	.param .b64 param0;
	st.param.b64 	[param0], %rd13;
	.param .b64 param1;
	st.param.b64 	[param1], %rd9;
	.param .b32 retval0;
	call.uni (retval0), 
	vprintf, 
	(
	param0, 
	param1
	);
	ld.param.b32 	%r34, [retval0];
	} // callseq 10
	mov.b64 	%rd22, 37813354496;
	ld.s8 	%r36, [%rd22];
	st.local.u64 	[%rd10], %rd22;
	st.local.u32 	[%rd10+8], %r36;
	{ // callseq 11, 0
	.param .b64 param0;
	st.param.b64 	[param0], %rd13;
	.param .b64 param1;
	st.param.b64 	[param1], %rd9;
	.param .b32 retval0;
	call.uni (retval0), 
	vprintf, 
	(
	param0, 
	param1
	);
	ld.param.b32 	%r37, [retval0];
	} // callseq 11
	mov.u64 	%rd23, $str$7;
	cvta.global.u64 	%rd24, %rd23;
	{ // callseq 12, 0
	.param .b64 param0;
	st.param.b64 	[param0], %rd24;
	.param .b64 param1;
	st.param.b64 	[param1], 0;
	.param .b32 retval0;
	call.uni (retval0), 
	vprintf, 
	(
	param0, 
	param1
	);
	ld.param.b32 	%r39, [retval0];
	} // callseq 12
	ld.s8 	%r41, [%rd22];
	st.local.u64 	[%rd10], %rd22;
	st.local.u32 	[%rd10+8], %r41;
	{ // callseq 13, 0
	.param .b64 param0;
	st.param.b64 	[param0], %rd13;
	.param .b64 param1;
	st.param.b64 	[param1], %rd9;
	.param .b32 retval0;
	call.uni (retval0), 
	vprintf, 
	(
	param0, 
	param1
	);
	ld.param.b32 	%r42, [retval0];
	} // callseq 13
	mov.b64 	%rd25, 37813420032;
	ld.s8 	%r44, [%rd25];
	st.local.u64 	[%rd10], %rd25;
	st.local.u32 	[%rd10+8], %r44;
	{ // callseq 14, 0
	.param .b64 param0;
	st.param.b64 	[param0], %rd13;
	.param .b64 param1;
	st.param.b64 	[param1], %rd9;
	.param .b32 retval0;
	call.uni (retval0), 
	vprintf, 
	(
	param0, 
	param1
	);
	ld.param.b32 	%r45, [retval0];
	} // callseq 14
	mov.b64 	%rd26, 37813485568;
	ld.s8 	%r47, [%rd26];
	st.local.u64 	[%rd10], %rd26;
	st.local.u32 	[%rd10+8], %r47;
	{ // callseq 15, 0
	.param .b64 param0;
	st.param.b64 	[param0], %rd13;
	.param .b64 param1;
	st.param.b64 	[param1], %rd9;
	.param .b32 retval0;
	call.uni (retval0), 
	vprintf, 
	(
	param0, 
	param1
	);
	ld.param.b32 	%r48, [retval0];
	} // callseq 15
	mov.b64 	%rd27, 37813551104;
	ld.s8 	%r50, [%rd27];
	st.local.u64 	[%rd10], %rd27;
	st.local.u32 	[%rd10+8], %r50;
	{ // callseq 16, 0
	.param .b64 param0;
	st.param.b64 	[param0], %rd13;
	.param .b64 param1;
	st.param.b64 	[param1], %rd9;
	.param .b32 retval0;
	call.uni (retval0), 
	vprintf, 
	(
	param0, 
	param1
	);
	ld.param.b32 	%r51, [retval0];
	} // callseq 16
	mov.b64 	%rd28, 37813616640;
	ld.s8 	%r53, [%rd28];
	st.local.u64 	[%rd10], %rd28;
	st.local.u32 	[%rd10+8], %r53;
	{ // callseq 17, 0
	.param .b64 param0;
	st.param.b64 	[param0], %rd13;
	.param .b64 param1;
	st.param.b64 	[param1], %rd9;
	.param .b32 retval0;
	call.uni (retval0), 
	vprintf, 
	(
	param0, 
	param1
	);
	ld.param.b32 	%r54, [retval0];
	} // callseq 17
	mov.b64 	%rd29, 37813682176;
	ld.s8 	%r56, [%rd29];
	st.local.u64 	[%rd10], %rd29;
	st.local.u32 	[%rd10+8], %r56;
	{ // callseq 18, 0
	.param .b64 param0;
	st.param.b64 	[param0], %rd13;
	.param .b64 param1;
	st.param.b64 	[param1], %rd9;
	.param .b32 retval0;
	call.uni (retval0), 
	vprintf, 
	(
	param0, 
	param1
	);
	ld.param.b32 	%r57, [retval0];
	} // callseq 18
	mov.b64 	%rd30, 37813747712;
	ld.s8 	%r59, [%rd30];
	st.local.u64 	[%rd10], %rd30;
	st.local.u32 	[%rd10+8], %r59;
	{ // callseq 19, 0
	.param .b64 param0;
	st.param.b64 	[param0], %rd13;
	.param .b64 param1;
	st.param.b64 	[param1], %rd9;
	.param .b32 retval0;
	call.uni (retval0), 
	vprintf, 
	(
	param0, 
	param1
	);
	ld.param.b32 	%r60, [retval0];
	} // callseq 19
	mov.b64 	%rd31, 37813813248;
	ld.s8 	%r62, [%rd31];
	st.local.u64 	[%rd10], %rd31;
	st.local.u32 	[%rd10+8], %r62;
	{ // callseq 20, 0
	.param .b64 param0;
	st.param.b64 	[param0], %rd13;
	.param .b64 param1;
	st.param.b64 	[param1], %rd9;
	.param .b32 retval0;
	call.uni (retval0), 
	vprintf, 
	(
	param0, 
	param1
	);
	ld.param.b32 	%r63, [retval0];
	} // callseq 20
	mov.b64 	%rd32, 37813878784;
	ld.s8 	%r65, [%rd32];
	st.local.u64 	[%rd10], %rd32;
	st.local.u32 	[%rd10+8], %r65;
	{ // callseq 21, 0
	.param .b64 param0;
	st.param.b64 	[param0], %rd13;
	.param .b64 param1;
	st.param.b64 	[param1], %rd9;
	.param .b32 retval0;
	call.uni (retval0), 
	vprintf, 
	(
	param0, 
	param1
	);
	ld.param.b32 	%r66, [retval0];
	} // callseq 21
	mov.b64 	%rd33, 37813944320;
	ld.s8 	%r68, [%rd33];
	st.local.u64 	[%rd10], %rd33;
	st.local.u32 	[%rd10+8], %r68;
	{ // callseq 22, 0
	.param .b64 param0;
	st.param.b64 	[param0], %rd13;
	.param .b64 param1;
	st.param.b64 	[param1], %rd9;
	.param .b32 retval0;
	call.uni (retval0), 
	vprintf, 
	(
	param0, 
	param1
	);
	ld.param.b32 	%r69, [retval0];
	} // callseq 22
	mov.b64 	%rd34, 37814009856;
	ld.s8 	%r71, [%rd34];
	st.local.u64 	[%rd10], %rd34;
	st.local.u32 	[%rd10+8], %r71;
	{ // callseq 23, 0
	.param .b64 param0;
	st.param.b64 	[param0], %rd13;
	.param .b64 param1;
	st.param.b64 	[param1], %rd9;
	.param .b32 retval0;
	call.uni (retval0), 
	vprintf, 
	(
	param0, 
	param1
	);
	ld.param.b32 	%r72, [retval0];
	} // callseq 23
	mov.b64 	%rd35, 37814075392;
	ld.s8 	%r74, [%rd35];
	st.local.u64 	[%rd10], %rd35;
	st.local.u32 	[%rd10+8], %r74;
	{ // callseq 24, 0
	.param .b64 param0;
	st.param.b64 	[param0], %rd13;
	.param .b64 param1;
	st.param.b64 	[param1], %rd9;
	.param .b32 retval0;
	call.uni (retval0), 
	vprintf, 
	(
	param0, 
	param1
	);
	ld.param.b32 	%r75, [retval0];
	} // callseq 24
	mov.b64 	%rd36, 37814140928;
	ld.s8 	%r77, [%rd36];
	st.local.u64 	[%rd10], %rd36;
	st.local.u32 	[%rd10+8], %r77;
	{ // callseq 25, 0
	.param .b64 param0;
	st.param.b64 	[param0], %rd13;
	.param .b64 param1;
	st.param.b64 	[param1], %rd9;
	.param .b32 retval0;
	call.uni (retval0), 
	vprintf, 
	(
	param0, 
	param1
	);
	ld.param.b32 	%r78, [retval0];
	} // callseq 25
	mov.b64 	%rd37, 37814206464;
	ld.s8 	%r80, [%rd37];
	st.local.u64 	[%rd10], %rd37;
	st.local.u32 	[%rd10+8], %r80;
	{ // callseq 26, 0
	.param .b64 param0;
	st.param.b64 	[param0], %rd13;
	.param .b64 param1;
	st.param.b64 	[param1], %rd9;
	.param .b32 retval0;
	call.uni (retval0), 
	vprintf, 
	(
	param0, 
	param1
	);
	ld.param.b32 	%r81, [retval0];
	} // callseq 26
	mov.b64 	%rd38, 37814272000;
	ld.s8 	%r83, [%rd38];
	st.local.u64 	[%rd10], %rd38;
	st.local.u32 	[%rd10+8], %r83;
	{ // callseq 27, 0
	.param .b64 param0;
	st.param.b64 	[param0], %rd13;
	.param .b64 param1;
	st.param.b64 	[param1], %rd9;
	.param .b32 retval0;
	call.uni (retval0), 
	vprintf, 
	(
	param0, 
	param1
	);
	ld.param.b32 	%r84, [retval0];
	} // callseq 27
	mov.b64 	%rd39, 37814337536;
	ld.s8 	%r86, [%rd39];
	st.local.u64 	[%rd10], %rd39;
	st.local.u32 	[%rd10+8], %r86;
	{ // callseq 28, 0
	.param .b64 param0;
	st.param.b64 	[param0], %rd13;
	.param .b64 param1;
	st.param.b64 	[param1], %rd9;
	.param .b32 retval0;
	call.uni (retval0), 
	vprintf, 
	(
	param0, 
	param1
	);
	ld.param.b32 	%r87, [retval0];
	} // callseq 28
	mov.u64 	%rd40, $str$8;
	cvta.global.u64 	%rd41, %rd40;
	{ // callseq 29, 0
	.param .b64 param0;
	st.param.b64 	[param0], %rd41;
	.param .b64 param1;
	st.param.b64 	[param1], 0;
	.param .b32 retval0;
	call.uni (retval0), 
	vprintf, 
	(
	param0, 
	param1
	);
	ld.param.b32 	%r89, [retval0];
	} // callseq 29
	ld.s8 	%r91, [%rd39];
	st.local.u64 	[%rd10], %rd39;
	st.local.u32 	[%rd10+8], %r91;
	{ // callseq 30, 0
	.param .b64 param0;
	st.param.b64 	[param0], %rd13;
	.param .b64 param1;
	st.param.b64 	[param1], %rd9;
	.param .b32 retval0;
	call.uni (retval0), 
	vprintf, 
	(
	param0, 
	param1
	);
	ld.param.b32 	%r92, [retval0];
	} // callseq 30
	mov.b64 	%rd42, 37814341632;
	ld.s8 	%r94, [%rd42];
	st.local.u64 	[%rd10], %rd42;
	st.local.u32 	[%rd10+8], %r94;
	{ // callseq 31, 0
	.param .b64 param0;
	st.param.b64 	[param0], %rd13;
	.param .b64 param1;
	st.param.b64 	[param1], %rd9;
	.param .b32 retval0;
	call.uni (retval0), 
	vprintf, 
	(
	param0, 
	param1
	);
	ld.param.b32 	%r95, [retval0];
	} // callseq 31
	mov.b64 	%rd43, 37814345728;
	ld.s8 	%r97, [%rd43];
	st.local.u64 	[%rd10], %rd43;
	st.local.u32 	[%rd10+8], %r97;
	{ // callseq 32, 0
	.param .b64 param0;
	st.param.b64 	[param0], %rd13;
	.param .b64 param1;
	st.param.b64 	[param1], %rd9;
	.param .b32 retval0;
	call.uni (retval0), 
	vprintf, 
	(
	param0, 
	param1
	);
	ld.param.b32 	%r98, [retval0];
	} // callseq 32
	mov.b64 	%rd44, 37814349824;
	ld.s8 	%r100, [%rd44];
	st.local.u64 	[%rd10], %rd44;
	st.local.u32 	[%rd10+8], %r100;
	{ // callseq 33, 0
	.param .b64 param0;
	st.param.b64 	[param0], %rd13;
	.param .b64 param1;
	st.param.b64 	[param1], %rd9;
	.param .b32 retval0;
	call.uni (retval0), 
	vprintf, 
	(
	param0, 
	param1
	);
	ld.param.b32 	%r101, [retval0];
	} // callseq 33
	mov.b64 	%rd45, 37814353920;
	ld.s8 	%r103, [%rd45];
	st.local.u64 	[%rd10], %rd45;
	st.local.u32 	[%rd10+8], %r103;
	{ // callseq 34, 0
	.param .b64 param0;
	st.param.b64 	[param0], %rd13;
	.param .b64 param1;
	st.param.b64 	[param1], %rd9;
	.param .b32 retval0;
	call.uni (retval0), 
	vprintf, 
	(
	param0, 
	param1
	);
	ld.param.b32 	%r104, [retval0];
	} // callseq 34
	mov.b64 	%rd46, 37814358016;
	ld.s8 	%r106, [%rd46];
	st.local.u64 	[%rd10], %rd46;
	st.local.u32 	[%rd10+8], %r106;
	{ // callseq 35, 0
	.param .b64 param0;
	st.param.b64 	[param0], %rd13;
	.param .b64 param1;
	st.param.b64 	[param1], %rd9;
	.param .b32 retval0;
	call.uni (retval0), 
	vprintf, 
	(
	param0, 
	param1
	);
	ld.param.b32 	%r107, [retval0];
	} // callseq 35
	mov.b64 	%rd47, 37814362112;
	ld.s8 	%r109, [%rd47];
	st.local.u64 	[%rd10], %rd47;
	st.local.u32 	[%rd10+8], %r109;
	{ // callseq 36, 0
	.param .b64 param0;
	st.param.b64 	[param0], %rd13;
	.param .b64 param1;
	st.param.b64 	[param1], %rd9;
	.param .b32 retval0;
	call.uni (retval0), 
	vprintf, 
	(
	param0, 
	param1
	);
	ld.param.b32 	%r110, [retval0];
	} // callseq 36
	mov.b64 	%rd48, 37814366208;
	ld.s8 	%r112, [%rd48];
	st.local.u64 	[%rd10], %rd48;
	st.local.u32 	[%rd10+8], %r112;
	{ // callseq 37, 0
	.param .b64 param0;
	st.param.b64 	[param0], %rd13;
	.param .b64 param1;
	st.param.b64 	[param1], %rd9;
	.param .b32 retval0;
	call.uni (retval0), 
	vprintf, 
	(
	param0, 
	param1
	);
	ld.param.b32 	%r113, [retval0];
	} // callseq 37
	mov.b64 	%rd49, 37814370304;
	ld.s8 	%r115, [%rd49];
	st.local.u64 	[%rd10], %rd49;
	st.local.u32 	[%rd10+8], %r115;
	{ // callseq 38, 0
	.param .b64 param0;
	st.param.b64 	[param0], %rd13;
	.param .b64 param1;
	st.param.b64 	[param1], %rd9;
	.param .b32 retval0;
	call.uni (retval0), 
	vprintf, 
	(
	param0, 
	param1
	);
	ld.param.b32 	%r116, [retval0];
	} // callseq 38
	mov.b64 	%rd50, 37814374400;
	ld.s8 	%r118, [%rd50];
	st.local.u64 	[%rd10], %rd50;
	st.local.u32 	[%rd10+8], %r118;
	{ // callseq 39, 0
	.param .b64 param0;
	st.param.b64 	[param0], %rd13;
	.param .b64 param1;
	st.param.b64 	[param1], %rd9;
	.param .b32 retval0;
	call.uni (retval0), 
	vprintf, 
	(
	param0, 
	param1
	);
	ld.param.b32 	%r119, [retval0];
	} // callseq 39
	mov.b64 	%rd51, 37814378496;
	ld.s8 	%r121, [%rd51];
	st.local.u64 	[%rd10], %rd51;
	st.local.u32 	[%rd10+8], %r121;
	{ // callseq 40, 0
	.param .b64 param0;
	st.param.b64 	[param0], %rd13;
	.param .b64 param1;
	st.param.b64 	[param1], %rd9;
	.param .b32 retval0;
	call.uni (retval0), 
	vprintf, 
	(
	param0, 
	param1
	);
	ld.param.b32 	%r122, [retval0];
	} // callseq 40
	mov.b64 	%rd52, 37814382592;
	ld.s8 	%r124, [%rd52];
	st.local.u64 	[%rd10], %rd52;
	st.local.u32 	[%rd10+8], %r124;
	{ // callseq 41, 0
	.param .b64 param0;
	st.param.b64 	[param0], %rd13;
	.param .b64 param1;
	st.param.b64 	[param1], %rd9;
	.param .b32 retval0;
	call.uni (retval0), 
	vprintf, 
	(
	param0, 
	param1
	);
	ld.param.b32 	%r125, [retval0];
	} // callseq 41
	mov.b64 	%rd53, 37814386688;
	ld.s8 	%r127, [%rd53];
	st.local.u64 	[%rd10], %rd53;
	st.local.u32 	[%rd10+8], %r127;
	{ // callseq 42, 0
	.param .b64 param0;
	st.param.b64 	[param0], %rd13;
	.param .b64 param1;
	st.param.b64 	[param1], %rd9;
	.param .b32 retval0;
	call.uni (retval0), 
	vprintf, 
	(
	param0, 
	param1
	);
	ld.param.b32 	%r128, [retval0];
	} // callseq 42
	mov.b64 	%rd54, 37814390784;
	ld.s8 	%r130, [%rd54];
	st.local.u64 	[%rd10], %rd54;
	st.local.u32 	[%rd10+8], %r130;
	{ // callseq 43, 0
	.param .b64 param0;
	st.param.b64 	[param0], %rd13;
	.param .b64 param1;
	st.param.b64 	[param1], %rd9;
	.param .b32 retval0;
	call.uni (retval0), 
	vprintf, 
	(
	param0, 
	param1
	);
	ld.param.b32 	%r131, [retval0];
	} // callseq 43
	mov.b64 	%rd55, 37814394880;
	ld.s8 	%r133, [%rd55];
	st.local.u64 	[%rd10], %rd55;
	st.local.u32 	[%rd10+8], %r133;
	{ // callseq 44, 0
	.param .b64 param0;
	st.param.b64 	[param0], %rd13;
	.param .b64 param1;
	st.param.b64 	[param1], %rd9;
	.param .b32 retval0;
	call.uni (retval0), 
	vprintf, 
	(
	param0, 
	param1
	);
	ld.param.b32 	%r134, [retval0];
	} // callseq 44
	mov.b64 	%rd56, 37814398976;
	ld.s8 	%r136, [%rd56];
	st.local.u64 	[%rd10], %rd56;
	st.local.u32 	[%rd10+8], %r136;
	{ // callseq 45, 0
	.param .b64 param0;
	st.param.b64 	[param0], %rd13;
	.param .b64 param1;
	st.param.b64 	[param1], %rd9;
	.param .b32 retval0;
	call.uni (retval0), 
	vprintf, 
	(
	param0, 
	param1
	);
	ld.param.b32 	%r137, [retval0];
	} // callseq 45
	mov.u64 	%rd57, $str$9;
	cvta.global.u64 	%rd58, %rd57;
	{ // callseq 46, 0
	.param .b64 param0;
	st.param.b64 	[param0], %rd58;
	.param .b64 param1;
	st.param.b64 	[param1], 0;
	.param .b32 retval0;
	call.uni (retval0), 
	vprintf, 
	(
	param0, 
	param1
	);
	ld.param.b32 	%r139, [retval0];
	} // callseq 46
	ld.s8 	%r141, [%rd56];
	st.local.u64 	[%rd10], %rd56;
	st.local.u32 	[%rd10+8], %r141;
	{ // callseq 47, 0
	.param .b64 param0;
	st.param.b64 	[param0], %rd13;
	.param .b64 param1;
	st.param.b64 	[param1], %rd9;
	.param .b32 retval0;
	call.uni (retval0), 
	vprintf, 
	(
	param0, 
	param1
	);
	ld.param.b32 	%r142, [retval0];
	} // callseq 47
	mov.b64 	%rd59, 37814399232;
	ld.s8 	%r144, [%rd59];
	st.local.u64 	[%rd10], %rd59;
	st.local.u32 	[%rd10+8], %r144;
	{ // callseq 48, 0
	.param .b64 param0;
	st.param.b64 	[param0], %rd13;
	.param .b64 param1;
	st.param.b64 	[param1], %rd9;
	.param .b32 retval0;
	call.uni (retval0), 
	vprintf, 
	(
	param0, 
	param1
	);
	ld.param.b32 	%r145, [retval0];
	} // callseq 48
	mov.b64 	%rd60, 37814399488;
	ld.s8 	%r147, [%rd60];
	st.local.u64 	[%rd10], %rd60;
	st.local.u32 	[%rd10+8], %r147;
	{ // callseq 49, 0
	.param .b64 param0;
	st.param.b64 	[param0], %rd13;
	.param .b64 param1;
	st.param.b64 	[param1], %rd9;
	.param .b32 retval0;
	call.uni (retval0), 
	vprintf, 
	(
	param0, 
	param1
	);
	ld.param.b32 	%r148, [retval0];
	} // callseq 49
	mov.b64 	%rd61, 37814399744;
	ld.s8 	%r150, [%rd61];
	st.local.u64 	[%rd10], %rd61;
	st.local.u32 	[%rd10+8], %r150;
	{ // callseq 50, 0
	.param .b64 param0;
	st.param.b64 	[param0], %rd13;
	.param .b64 param1;
	st.param.b64 	[param1], %rd9;
	.param .b32 retval0;
	call.uni (retval0), 
	vprintf, 
	(
	param0, 
	param1
	);
	ld.param.b32 	%r151, [retval0];
	} // callseq 50
	mov.b64 	%rd62, 37814400000;
	ld.s8 	%r153, [%rd62];
	st.local.u64 	[%rd10], %rd62;
	st.local.u32 	[%rd10+8], %r153;
	{ // callseq 51, 0
	.param .b64 param0;
	st.param.b64 	[param0], %rd13;
	.param .b64 param1;
	st.param.b64 	[param1], %rd9;
	.param .b32 retval0;
	call.uni (retval0), 
	vprintf, 
	(
	param0, 
	param1
	);
	ld.param.b32 	%r154, [retval0];
	} // callseq 51
	mov.b64 	%rd63, 37814400256;
	ld.s8 	%r156, [%rd63];
	st.local.u64 	[%rd10], %rd63;
	st.local.u32 	[%rd10+8], %r156;
	{ // callseq 52, 0
	.param .b64 param0;
	st.param.b64 	[param0], %rd13;
	.param .b64 param1;
	st.param.b64 	[param1], %rd9;
	.param .b32 retval0;
	call.uni (retval0), 
	vprintf, 
	(
	param0, 
	param1
	);
	ld.param.b32 	%r157, [retval0];
	} // callseq 52
	mov.b64 	%rd64, 37814400512;
	ld.s8 	%r159, [%rd64];
	st.local.u64 	[%rd10], %rd64;
	st.local.u32 	[%rd10+8], %r159;
	{ // callseq 53, 0
	.param .b64 param0;
	st.param.b64 	[param0], %rd13;
	.param .b64 param1;
	st.param.b64 	[param1], %rd9;
	.param .b32 retval0;
	call.uni (retval0), 
	vprintf, 
	(
	param0, 
	param1
	);
	ld.param.b32 	%r160, [retval0];
	} // callseq 53
	mov.b64 	%rd65, 37814400768;
	ld.s8 	%r162, [%rd65];
	st.local.u64 	[%rd10], %rd65;
	st.local.u32 	[%rd10+8], %r162;
	{ // callseq 54, 0
	.param .b64 param0;
	st.param.b64 	[param0], %rd13;
	.param .b64 param1;
	st.param.b64 	[param1], %rd9;
	.param .b32 retval0;
	call.uni (retval0), 
	vprintf, 
	(
	param0, 
	param1
	);
	ld.param.b32 	%r163, [retval0];
	} // callseq 54
	mov.b64 	%rd66, 37814401024;
	ld.s8 	%r165, [%rd66];
	st.local.u64 	[%rd10], %rd66;
	st.local.u32 	[%rd10+8], %r165;
	{ // callseq 55, 0
	.param .b64 param0;
	st.param.b64 	[param0], %rd13;
	.param .b64 param1;
	st.param.b64 	[param1], %rd9;
	.param .b32 retval0;
	call.uni (retval0), 
	vprintf, 
	(
	param0, 
	param1
	);
	ld.param.b32 	%r166, [retval0];
	} // callseq 55
	mov.b64 	%rd67, 37814401280;
	ld.s8 	%r168, [%rd67];
	st.local.u64 	[%rd10], %rd67;
	st.local.u32 	[%rd10+8], %r168;
	{ // callseq 56, 0
	.param .b64 param0;
	st.param.b64 	[param0], %rd13;
	.param .b64 param1;
	st.param.b64 	[param1], %rd9;
	.param .b32 retval0;
	call.uni (retval0), 
	vprintf, 
	(
	param0, 
	param1
	);
	ld.param.b32 	%r169, [retval0];
	} // callseq 56
	mov.b64 	%rd68, 37814401536;
	ld.s8 	%r171, [%rd68];
	st.local.u64 	[%rd10], %rd68;
	st.local.u32 	[%rd10+8], %r171;
	{ // callseq 57, 0
	.param .b64 param0;
	st.param.b64 	[param0], %rd13;
	.param .b64 param1;
	st.param.b64 	[param1], %rd9;
	.param .b32 retval0;
	call.uni (retval0), 
	vprintf, 
	(
	param0, 
	param1
	);
	ld.param.b32 	%r172, [retval0];
	} // callseq 57
	mov.b64 	%rd69, 37814401792;
	ld.s8 	%r174, [%rd69];
	st.local.u64 	[%rd10], %rd69;
	st.local.u32 	[%rd10+8], %r174;
	{ // callseq 58, 0
	.param .b64 param0;
	st.param.b64 	[param0], %rd13;
	.param .b64 param1;
	st.param.b64 	[param1], %rd9;
	.param .b32 retval0;
	call.uni (retval0), 
	vprintf, 
	(
	param0, 
	param1
	);
	ld.param.b32 	%r175, [retval0];
	} // callseq 58
	mov.b64 	%rd70, 37814402048;
	ld.s8 	%r177, [%rd70];
	st.local.u64 	[%rd10], %rd70;
	st.local.u32 	[%rd10+8], %r177;
	{ // callseq 59, 0
	.param .b64 param0;
	st.param.b64 	[param0], %rd13;
	.param .b64 param1;
	st.param.b64 	[param1], %rd9;
	.param .b32 retval0;
	call.uni (retval0), 
	vprintf, 
	(
	param0, 
	param1
	);
	ld.param.b32 	%r178, [retval0];
	} // callseq 59
	mov.b64 	%rd71, 37814402304;
	ld.s8 	%r180, [%rd71];
	st.local.u64 	[%rd10], %rd71;
	st.local.u32 	[%rd10+8], %r180;
	{ // callseq 60, 0
	.param .b64 param0;
	st.param.b64 	[param0], %rd13;
	.param .b64 param1;
	st.param.b64 	[param1], %rd9;
	.param .b32 retval0;
	call.uni (retval0), 
	vprintf, 
	(
	param0, 
	param1
	);
	ld.param.b32 	%r181, [retval0];
	} // callseq 60
	mov.b64 	%rd72, 37814402560;
	ld.s8 	%r183, [%rd72];
	st.local.u64 	[%rd10], %rd72;
	st.local.u32 	[%rd10+8], %r183;
	{ // callseq 61, 0
	.param .b64 param0;
	st.param.b64 	[param0], %rd13;
	.param .b64 param1;
	st.param.b64 	[param1], %rd9;
	.param .b32 retval0;
	call.uni (retval0), 
	vprintf, 
	(
	param0, 
	param1
	);
	ld.param.b32 	%r184, [retval0];
	} // callseq 61
	mov.b64 	%rd73, 37814402816;
	ld.s8 	%r186, [%rd73];
	st.local.u64 	[%rd10], %rd73;
	st.local.u32 	[%rd10+8], %r186;
	{ // callseq 62, 0
	.param .b64 param0;
	st.param.b64 	[param0], %rd13;
	.param .b64 param1;
	st.param.b64 	[param1], %rd9;
	.param .b32 retval0;
	call.uni (retval0), 
	vprintf, 
	(
	param0, 
	param1
	);
	ld.param.b32 	%r187, [retval0];
	} // callseq 62
	mov.u64 	%rd74, $str$10;
	cvta.global.u64 	%rd75, %rd74;
	{ // callseq 63, 0
	.param .b64 param0;
	st.param.b64 	[param0], %rd75;
	.param .b64 param1;
	st.param.b64 	[param1], 0;
	.param .b32 retval0;
	call.uni (retval0), 
	vprintf, 
	(
	param0, 
	param1
	);
	ld.param.b32 	%r189, [retval0];
	} // callseq 63
	ld.s8 	%r191, [%rd73];
	st.local.u64 	[%rd10], %rd73;
	st.local.u32 	[%rd10+8], %r191;
	{ // callseq 64, 0
	.param .b64 param0;
	st.param.b64 	[param0], %rd13;
	.param .b64 param1;
	st.param.b64 	[param1], %rd9;
	.param .b32 retval0;
	call.uni (retval0), 
	vprintf, 
	(
	param0, 
	param1
	);
	ld.param.b32 	%r192, [retval0];
	} // callseq 64
	mov.b64 	%rd76, 37814402832;
	ld.s8 	%r194, [%rd76];
	st.local.u64 	[%rd10], %rd76;
	st.local.u32 	[%rd10+8], %r194;
	{ // callseq 65, 0
	.param .b64 param0;
	st.param.b64 	[param0], %rd13;
	.param .b64 param1;
	st.param.b64 	[param1], %rd9;
	.param .b32 retval0;
	call.uni (retval0), 
	vprintf, 
	(
	param0, 
	param1
	);
	ld.param.b32 	%r195, [retval0];
	} // callseq 65
	mov.b64 	%rd77, 37814402848;
	ld.s8 	%r197, [%rd77];
	st.local.u64 	[%rd10], %rd77;
	st.local.u32 	[%rd10+8], %r197;
	{ // callseq 66, 0
	.param .b64 param0;
	st.param.b64 	[param0], %rd13;
	.param .b64 param1;
	st.param.b64 	[param1], %rd9;
	.param .b32 retval0;
	call.uni (retval0), 
	vprintf, 
	(
	param0, 
	param1
	);
	ld.param.b32 	%r198, [retval0];
	} // callseq 66
	mov.b64 	%rd78, 37814402864;
	ld.s8 	%r200, [%rd78];
	st.local.u64 	[%rd10], %rd78;
	st.local.u32 	[%rd10+8], %r200;
	{ // callseq 67, 0
	.param .b64 param0;
	st.param.b64 	[param0], %rd13;
	.param .b64 param1;
	st.param.b64 	[param1], %rd9;
	.param .b32 retval0;
	call.uni (retval0), 
	vprintf, 
	(
	param0, 
	param1
	);
	ld.param.b32 	%r201, [retval0];
	} // callseq 67
	mov.b64 	%rd79, 37814402880;
	ld.s8 	%r203, [%rd79];
	st.local.u64 	[%rd10], %rd79;
	st.local.u32 	[%rd10+8], %r203;
	{ // callseq 68, 0
	.param .b64 param0;
	st.param.b64 	[param0], %rd13;
	.param .b64 param1;
	st.param.b64 	[param1], %rd9;
	.param .b32 retval0;
	call.uni (retval0), 
	vprintf, 
	(
	param0, 
	param1
	);
	ld.param.b32 	%r204, [retval0];
	} // callseq 68
	mov.b64 	%rd80, 37814402896;
	ld.s8 	%r206, [%rd80];
	st.local.u64 	[%rd10], %rd80;
	st.local.u32 	[%rd10+8], %r206;
	{ // callseq 69, 0
	.param .b64 param0;
	st.param.b64 	[param0], %rd13;
	.param .b64 param1;
	st.param.b64 	[param1], %rd9;
	.param .b32 retval0;
	call.uni (retval0), 
	vprintf, 
	(
	param0, 
	param1
	);
	ld.param.b32 	%r207, [retval0];
	} // callseq 69
	mov.b64 	%rd81, 37814402912;
	ld.s8 	%r209, [%rd81];
	st.local.u64 	[%rd10], %rd81;
	st.local.u32 	[%rd10+8], %r209;
	{ // callseq 70, 0
	.param .b64 param0;
	st.param.b64 	[param0], %rd13;
	.param .b64 param1;
	st.param.b64 	[param1], %rd9;
	.param .b32 retval0;
	call.uni (retval0), 
	vprintf, 
	(
	param0, 
	param1
	);
	ld.param.b32 	%r210, [retval0];
	} // callseq 70
	mov.b64 	%rd82, 37814402928;
	ld.s8 	%r212, [%rd82];
	st.local.u64 	[%rd10], %rd82;
	st.local.u32 	[%rd10+8], %r212;
	{ // callseq 71, 0
	.param .b64 param0;
	st.param.b64 	[param0], %rd13;
	.param .b64 param1;
	st.param.b64 	[param1], %rd9;
	.param .b32 retval0;
	call.uni (retval0), 
	vprintf, 
	(
	param0, 
	param1
	);
	ld.param.b32 	%r213, [retval0];
	} // callseq 71
	mov.b64 	%rd83, 37814402944;
	ld.s8 	%r215, [%rd83];
	st.local.u64 	[%rd10], %rd83;
	st.local.u32 	[%rd10+8], %r215;
	{ // callseq 72, 0
	.param .b64 param0;
	st.param.b64 	[param0], %rd13;
	.param .b64 param1;
	st.param.b64 	[param1], %rd9;
	.param .b32 retval0;
	call.uni (retval0), 
	vprintf, 
	(
	param0, 
	param1
	);
	ld.param.b32 	%r216, [retval0];
	} // callseq 72
	mov.b64 	%rd84, 37814402960;
	ld.s8 	%r218, [%rd84];
	st.local.u64 	[%rd10], %rd84;
	st.local.u32 	[%rd10+8], %r218;
	{ // callseq 73, 0
	.param .b64 param0;
	st.param.b64 	[param0], %rd13;
	.param .b64 param1;
	st.param.b64 	[param1], %rd9;
	.param .b32 retval0;
	call.uni (retval0), 
	vprintf, 
	(
	param0, 
	param1
	);
	ld.param.b32 	%r219, [retval0];
	} // callseq 73
	mov.b64 	%rd85, 37814402976;
	ld.s8 	%r221, [%rd85];
	st.local.u64 	[%rd10], %rd85;
	st.local.u32 	[%rd10+8], %r221;
	{ // callseq 74, 0
	.param .b64 param0;
	st.param.b64 	[param0], %rd13;
	.param .b64 param1;
	st.param.b64 	[param1], %rd9;
	.param .b32 retval0;
	call.uni (retval0), 
	vprintf, 
	(
	param0, 
	param1
	);
	ld.param.b32 	%r222, [retval0];
	} // callseq 74
	mov.b64 	%rd86, 37814402992;
	ld.s8 	%r224, [%rd86];
	st.local.u64 	[%rd10], %rd86;
	st.local.u32 	[%rd10+8], %r224;
	{ // callseq 75, 0
	.param .b64 param0;
	st.param.b64 	[param0], %rd13;
	.param .b64 param1;
	st.param.b64 	[param1], %rd9;
	.param .b32 retval0;
	call.uni (retval0), 
	vprintf, 
	(
	param0, 
	param1
	);
	ld.param.b32 	%r225, [retval0];
	} // callseq 75
	mov.b64 	%rd87, 37814403008;
	ld.s8 	%r227, [%rd87];
	st.local.u64 	[%rd10], %rd87;
	st.local.u32 	[%rd10+8], %r227;
	{ // callseq 76, 0
	.param .b64 param0;
	st.param.b64 	[param0], %rd13;
	.param .b64 param1;
	st.param.b64 	[param1], %rd9;
	.param .b32 retval0;
	call.uni (retval0), 
	vprintf, 
	(
	param0, 
	param1
	);
	ld.param.b32 	%r228, [retval0];
	} // callseq 76
	mov.b64 	%rd88, 37814403024;
	ld.s8 	%r230, [%rd88];
	st.local.u64 	[%rd10], %rd88;
	st.local.u32 	[%rd10+8], %r230;
	{ // callseq 77, 0
	.param .b64 param0;
	st.param.b64 	[param0], %rd13;
	.param .b64 param1;
	st.param.b64 	[param1], %rd9;
	.param .b32 retval0;
	call.uni (retval0), 
	vprintf, 
	(
	param0, 
	param1
	);
	ld.param.b32 	%r231, [retval0];
	} // callseq 77
	mov.b64 	%rd89, 37814403040;
	ld.s8 	%r233, [%rd89];
	st.local.u64 	[%rd10], %rd89;
	st.local.u32 	[%rd10+8], %r233;
	{ // callseq 78, 0
	.param .b64 param0;
	st.param.b64 	[param0], %rd13;
	.param .b64 param1;
	st.param.b64 	[param1], %rd9;
	.param .b32 retval0;
	call.uni (retval0), 
	vprintf, 
	(
	param0, 
	param1
	);
	ld.param.b32 	%r234, [retval0];
	} // callseq 78
	mov.b64 	%rd90, 37814403056;
	ld.s8 	%r236, [%rd90];
	st.local.u64 	[%rd10], %rd90;
	st.local.u32 	[%rd10+8], %r236;
	{ // callseq 79, 0
	.param .b64 param0;
	st.param.b64 	[param0], %rd13;
	.param .b64 param1;
	st.param.b64 	[param1], %rd9;
	.param .b32 retval0;
	call.uni (retval0), 
	vprintf, 
	(
	param0, 
	param1
	);
	ld.param.b32 	%r237, [retval0];
	} // callseq 79
	mov.u64 	%rd91, $str$11;
	cvta.global.u64 	%rd92, %rd91;
	{ // callseq 80, 0
	.param .b64 param0;
	st.param.b64 	[param0], %rd92;
	.param .b64 param1;
	st.param.b64 	[param1], 0;
	.param .b32 retval0;
	call.uni (retval0), 
	vprintf, 
	(
	param0, 
	param1
	);
	ld.param.b32 	%r239, [retval0];
	} // callseq 80
	ld.s8 	%r241, [%rd90];
	st.local.u64 	[%rd10], %rd90;
	st.local.u32 	[%rd10+8], %r241;
	{ // callseq 81, 0
	.param .b64 param0;
	st.param.b64 	[param0], %rd13;
	.param .b64 param1;
	st.param.b64 	[param1], %rd9;
	.param .b32 retval0;
	call.uni (retval0), 
	vprintf, 
	(
	param0, 
	param1
	);
	ld.param.b32 	%r242, [retval0];
	} // callseq 81
	mov.b64 	%rd93, 37814403057;
	ld.s8 	%r244, [%rd93];
	st.local.u64 	[%rd10], %rd93;
	st.local.u32 	[%rd10+8], %r244;
	{ // callseq 82, 0
	.param .b64 param0;
	st.param.b64 	[param0], %rd13;
	.param .b64 param1;
	st.param.b64 	[param1], %rd9;
	.param .b32 retval0;
	call.uni (retval0), 
	vprintf, 
	(
	param0, 
	param1
	);
	ld.param.b32 	%r245, [retval0];
	} // callseq 82
	mov.b64 	%rd94, 37814403058;
	ld.s8 	%r247, [%rd94];
	st.local.u64 	[%rd10], %rd94;
	st.local.u32 	[%rd10+8], %r247;
	{ // callseq 83, 0
	.param .b64 param0;
	st.param.b64 	[param0], %rd13;
	.param .b64 param1;
	st.param.b64 	[param1], %rd9;
	.param .b32 retval0;
	call.uni (retval0), 
	vprintf, 
	(
	param0, 
	param1
	);
	ld.param.b32 	%r248, [retval0];
	} // callseq 83
	mov.b64 	%rd95, 37814403059;
	ld.s8 	%r250, [%rd95];
	st.local.u64 	[%rd10], %rd95;
	st.local.u32 	[%rd10+8], %r250;
	{ // callseq 84, 0
	.param .b64 param0;
	st.param.b64 	[param0], %rd13;
	.param .b64 param1;
	st.param.b64 	[param1], %rd9;
	.param .b32 retval0;
	call.uni (retval0), 
	vprintf, 
	(
	param0, 
	param1
	);
	ld.param.b32 	%r251, [retval0];
	} // callseq 84
	mov.b64 	%rd96, 37814403060;
	ld.s8 	%r253, [%rd96];
	st.local.u64 	[%rd10], %rd96;
	st.local.u32 	[%rd10+8], %r253;
	{ // callseq 85, 0
	.param .b64 param0;
	st.param.b64 	[param0], %rd13;
	.param .b64 param1;
	st.param.b64 	[param1], %rd9;
	.param .b32 retval0;
	call.uni (retval0), 
	vprintf, 
	(
	param0, 
	param1
	);
	ld.param.b32 	%r254, [retval0];
	} // callseq 85
	mov.b64 	%rd97, 37814403061;
	ld.s8 	%r256, [%rd97];
	st.local.u64 	[%rd10], %rd97;
	st.local.u32 	[%rd10+8], %r256;
	{ // callseq 86, 0
	.param .b64 param0;
	st.param.b64 	[param0], %rd13;
	.param .b64 param1;
	st.param.b64 	[param1], %rd9;
	.param .b32 retval0;
	call.uni (retval0), 
	vprintf, 
	(
	param0, 
	param1
	);
	ld.param.b32 	%r257, [retval0];
	} // callseq 86
	mov.b64 	%rd98, 37814403062;
	ld.s8 	%r259, [%rd98];
	st.local.u64 	[%rd10], %rd98;
	st.local.u32 	[%rd10+8], %r259;
	{ // callseq 87, 0
	.param .b64 param0;
	st.param.b64 	[param0], %rd13;
	.param .b64 param1;
	st.param.b64 	[param1], %rd9;
	.param .b32 retval0;
	call.uni (retval0), 
	vprintf, 
	(
	param0, 
	param1
	);
	ld.param.b32 	%r260, [retval0];
	} // callseq 87
	mov.b64 	%rd99, 37814403063;
	ld.s8 	%r262, [%rd99];
	st.local.u64 	[%rd10], %rd99;
	st.local.u32 	[%rd10+8], %r262;
	{ // callseq 88, 0
	.param .b64 param0;
	st.param.b64 	[param0], %rd13;
	.param .b64 param1;
	st.param.b64 	[param1], %rd9;
	.param .b32 retval0;
	call.uni (retval0), 
	vprintf, 
	(
	param0, 
	param1
	);
	ld.param.b32 	%r263, [retval0];
	} // callseq 88
	mov.b64 	%rd100, 37814403064;
	ld.s8 	%r265, [%rd100];
	st.local.u64 	[%rd10], %rd100;
	st.local.u32 	[%rd10+8], %r265;
	{ // callseq 89, 0
	.param .b64 param0;
	st.param.b64 	[param0], %rd13;
	.param .b64 param1;
	st.param.b64 	[param1], %rd9;
	.param .b32 retval0;
	call.uni (retval0), 
	vprintf, 
	(
	param0, 
	param1
	);
	ld.param.b32 	%r266, [retval0];
	} // callseq 89
	mov.b64 	%rd101, 37814403065;
	ld.s8 	%r268, [%rd101];
	st.local.u64 	[%rd10], %rd101;
	st.local.u32 	[%rd10+8], %r268;
	{ // callseq 90, 0
	.param .b64 param0;
	st.param.b64 	[param0], %rd13;
	.param .b64 param1;
	st.param.b64 	[param1], %rd9;
	.param .b32 retval0;
	call.uni (retval0), 
	vprintf, 
	(
	param0, 
	param1
	);
	ld.param.b32 	%r269, [retval0];
	} // callseq 90
	mov.b64 	%rd102, 37814403066;
	ld.s8 	%r271, [%rd102];
	st.local.u64 	[%rd10], %rd102;
	st.local.u32 	[%rd10+8], %r271;
	{ // callseq 91, 0
	.param .b64 param0;
	st.param.b64 	[param0], %rd13;
	.param .b64 param1;
	st.param.b64 	[param1], %rd9;
	.param .b32 retval0;
	call.uni (retval0), 
	vprintf, 
	(
	param0, 
	param1
	);
	ld.param.b32 	%r272, [retval0];
	} // callseq 91
	mov.b64 	%rd103, 37814403067;
	ld.s8 	%r274, [%rd103];
	st.local.u64 	[%rd10], %rd103;
	st.local.u32 	[%rd10+8], %r274;
	{ // callseq 92, 0
	.param .b64 param0;
	st.param.b64 	[param0], %rd13;
	.param .b64 param1;
	st.param.b64 	[param1], %rd9;
	.param .b32 retval0;
	call.uni (retval0), 
	vprintf, 
	(
	param0, 
	param1
	);
	ld.param.b32 	%r275, [retval0];
	} // callseq 92
	mov.b64 	%rd104, 37814403068;
	ld.s8 	%r277, [%rd104];
	st.local.u64 	[%rd10], %rd104;
	st.local.u32 	[%rd10+8], %r277;
	{ // callseq 93, 0
	.param .b64 param0;
	st.param.b64 	[param0], %rd13;
	.param .b64 param1;
	st.param.b64 	[param1], %rd9;
	.param .b32 retval0;
	call.uni (retval0), 
	vprintf, 
	(
	param0, 
	param1
	);
	ld.param.b32 	%r278, [retval0];
	} // callseq 93
	mov.b64 	%rd105, 37814403069;
	ld.s8 	%r280, [%rd105];
	st.local.u64 	[%rd10], %rd105;
	st.local.u32 	[%rd10+8], %r280;
	{ // callseq 94, 0
	.param .b64 param0;
	st.param.b64 	[param0], %rd13;
	.param .b64 param1;
	st.param.b64 	[param1], %rd9;
	.param .b32 retval0;
	call.uni (retval0), 
	vprintf, 
	(
	param0, 
	param1
	);
	ld.param.b32 	%r281, [retval0];
	} // callseq 94
	mov.b64 	%rd106, 37814403070;
	ld.s8 	%r283, [%rd106];
	st.local.u64 	[%rd10], %rd106;
	st.local.u32 	[%rd10+8], %r283;
	{ // callseq 95, 0
	.param .b64 param0;
	st.param.b64 	[param0], %rd13;
	.param .b64 param1;
	st.param.b64 	[param1], %rd9;
	.param .b32 retval0;
	call.uni (retval0), 
	vprintf, 
	(
	param0, 
	param1
	);
	ld.param.b32 	%r284, [retval0];
	} // callseq 95
	mov.b64 	%rd107, 37814403071;
	ld.s8 	%r286, [%rd107];
	st.local.u64 	[%rd10], %rd107;
	st.local.u32 	[%rd10+8], %r286;
	{ // callseq 96, 0
	.param .b64 param0;
	st.param.b64 	[param0], %rd13;
	.param .b64 param1;
	st.param.b64 	[param1], %rd9;
	.param .b32 retval0;
	call.uni (retval0), 
	vprintf, 
	(
	param0, 
	param1
	);
	ld.param.b32 	%r287, [retval0];
	} // callseq 96
$L__BB0_4:
	ret;

}


// ===== COMPILED SASS (sm_100) =====

	.target	sm_100

	.elftype	@"ET_EXEC"


//--------------------- .note.nv.tkinfo           --------------------------
	.section	.note.nv.tkinfo,"",@"SHT_NOTE"
	.sectionflags	@"SHF_NOTE_NV_TKINFO"
	.tkinfo
        /*0018*/ 	.word	0x00000002
        /*0030*/ 	.string	""
        /*0030*/ 	.string	"ptxas"
        /*0030*/ 	.string	"Cuda compilation tools, release 13.0, V13.0.88"
        /*0030*/ 	.string	"Build cuda_13.0.r13.0/compiler.36424714_0"
        /*0030*/ 	.string	"-arch sm_100 -m 64 "



//--------------------- .note.nv.cuinfo           --------------------------
	.section	.note.nv.cuinfo,"",@"SHT_NOTE"
	.sectionflags	@"SHF_NOTE_NV_CUINFO"
        /*0018*/ 	.short	0x0002
        /*001a*/ 	.short	0x0064
        /*001c*/ 	.short	0x0082
	.zero		2


//--------------------- .nv.info                  --------------------------
	.section	.nv.info,"",@"SHT_CUDA_INFO"
	.align	4


	//----- nvinfo : EIATTR_REGCOUNT
	.align		4
        /*0000*/ 	.byte	0x04, 0x2f
        /*0002*/ 	.short	(.L_13 - .L_12)
	.align		4
.L_12:
        /*0004*/ 	.word	index@(_Z8read_memPc)
        /*0008*/ 	.word	0x00000018


	//----- nvinfo : EIATTR_FRAME_SIZE
	.align		4
.L_13:
        /*000c*/ 	.byte	0x04, 0x11
        /*000e*/ 	.short	(.L_15 - .L_14)
	.align		4
.L_14:
        /*0010*/ 	.word	index@(_Z8read_memPc)
        /*0014*/ 	.word	0x00000010


	//----- nvinfo : EIATTR_MIN_STACK_SIZE
	.align		4
.L_15:
        /*0018*/ 	.byte	0x04, 0x12
        /*001a*/ 	.short	(.L_17 - .L_16)
	.align		4
.L_16:
        /*001c*/ 	.word	index@(_Z8read_memPc)
        /*0020*/ 	.word	0x00000010
.L_17:


//--------------------- .nv.compat                --------------------------
	.section	.nv.compat,"",@"SHT_CUDA_COMPAT_INFO"
	.align	4
        /*0000*/ 	.byte	0x02, 0x09, 0x00, 0x00, 0x02, 0x02, 0x01, 0x00, 0x02, 0x05, 0x05, 0x00, 0x03, 0x07, 0x01, 0x01
        /*0010*/ 	.byte	0x02, 0x03, 0x00, 0x00, 0x02, 0x06, 0x01, 0x00, 0x04, 0x0b, 0x08, 0x00, 0x09, 0x00, 0x00, 0x00
        /*0020*/ 	.byte	0x00, 0x00, 0x00, 0x00


//--------------------- .nv.info._Z8read_memPc    --------------------------
	.section	.nv.info._Z8read_memPc,"",@"SHT_CUDA_INFO"
	.sectionflags	@""
	.align	4


	//----- nvinfo : EIATTR_CUDA_API_VERSION
	.align		4
        /*0000*/ 	.byte	0x04, 0x37
        /*0002*/ 	.short	(.L_19 - .L_18)
.L_18:
        /*0004*/ 	.word	0x00000082


	//----- nvinfo : EIATTR_KPARAM_INFO
	.align		4
.L_19:
        /*0008*/ 	.byte	0x04, 0x17
        /*000a*/ 	.short	(.L_21 - .L_20)
.L_20:
        /*000c*/ 	.word	0x00000000
        /*0010*/ 	.short	0x0000
        /*0012*/ 	.short	0x0000
        /*0014*/ 	.byte	0x00, 0xf5, 0x21, 0x00


	//----- nvinfo : EIATTR_SPARSE_MMA_MASK
	.align		4
.L_21:
        /*0018*/ 	.byte	0x03, 0x50
        /*001a*/ 	.short	0x0000


	//----- nvinfo : EIATTR_MAXREG_COUNT
	.align		4
        /*001c*/ 	.byte	0x03, 0x1b
        /*001e*/ 	.short	0x00ff


	//----- nvinfo : EIATTR_EXTERNS
	.align		4
        /*0020*/ 	.byte	0x04, 0x0f
        /*0022*/ 	.short	(.L_23 - .L_22)


	//   ....[0]....
	.align		4
.L_22:
        /*0024*/ 	.word	index@(vprintf)


	//----- nvinfo : EIATTR_MERCURY_ISA_VERSION
	.align		4
.L_23:
        /*0028*/ 	.byte	0x03, 0x5f
        /*002a*/ 	.short	0x0101


	//----- nvinfo : EIATTR_VRC_CTA_INIT_COUNT
	.align		4
        /*002c*/ 	.byte	0x02, 0x4a
	.zero		1
	.zero		1


	//----- nvinfo : EIATTR_SYSCALL_OFFSETS
	.align		4
        /*0030*/ 	.byte	0x04, 0x46
        /*0032*/ 	.short	(.L_25 - .L_24)


	//   ....[0]....
.L_24:
        /*0034*/ 	.word	0x00000180


	//   ....[1]....
        /*0038*/ 	.word	0x00000260


	//   ....[2]....
        /*003c*/ 	.word	0x000002d0


	//   ....[3]....
        /*0040*/ 	.word	0x00000420


	//   ....[4]....
        /*0044*/ 	.word	0x00000550


	//   ....[5]....
        /*0048*/ 	.word	0x00000680


	//   ....[6]....
        /*004c*/ 	.word	0x000007b0


	//   ....[7]....
        /*0050*/ 	.word	0x000008e0


	//   ....[8]....
        /*0054*/ 	.word	0x00000950


	//   ....[9]....
        /*0058*/ 	.word	0x00000a80


	//   ....[10]....
        /*005c*/ 	.word	0x00000b50


	//   ....[11]....
        /*0060*/ 	.word	0x00000c20


	//   ....[12]....
        /*0064*/ 	.word	0x00000cf0


	//   ....[13]....
        /*0068*/ 	.word	0x00000dc0


	//   ....[14]....
        /*006c*/ 	.word	0x00000e90


	//   ....[15]....
        /*0070*/ 	.word	0x00000f60


	//   ....[16]....
        /*0074*/ 	.word	0x00001030


	//   ....[17]....
        /*0078*/ 	.word	0x00001100


	//   ....[18]....
        /*007c*/ 	.word	0x00001170


	//   ....[19]....
        /*0080*/ 	.word	0x00001240


	//   ....[20]....
        /*0084*/ 	.word	0x00001310


	//   ....[21]....
        /*0088*/ 	.word	0x000013e0


	//   ....[22]....
        /*008c*/ 	.word	0x000014b0


	//   ....[23]....
        /*0090*/ 	.word	0x00001580


	//   ....[24]....
        /*0094*/ 	.word	0x00001650


	//   ....[25]....
        /*0098*/ 	.word	0x00001720


	//   ....[26]....
        /*009c*/ 	.word	0x000017f0


	//   ....[27]....
        /*00a0*/ 	.word	0x000018c0


	//   ....[28]....
        /*00a4*/ 	.word	0x00001990


	//   ....[29]....
        /*00a8*/ 	.word	0x00001a60


	//   ....[30]....
        /*00ac*/ 	.word	0x00001b90


	//   ....[31]....
        /*00b0*/ 	.word	0x00001cc0


	//   ....[32]....
        /*00b4*/ 	.word	0x00001df0


	//   ....[33]....
        /*00b8*/ 	.word	0x00001f20


	//   ....[34]....
        /*00bc*/ 	.word	0x00002050


	//   ....[35]....
        /*00c0*/ 	.word	0x00002180


	//   ....[36]....
        /*00c4*/ 	.word	0x00002210


	//   ....[37]....
        /*00c8*/ 	.word	0x00002340


	//   ....[38]....
        /*00cc*/ 	.word	0x00002470


	//   ....[39]....
        /*00d0*/ 	.word	0x000025a0


	//   ....[40]....
        /*00d4*/ 	.word	0x000026d0


	//   ....[41]....
        /*00d8*/ 	.word	0x00002800


	//   ....[42]....
        /*00dc*/ 	.word	0x00002930


	//   ....[43]....
        /*00e0*/ 	.word	0x00002a60


	//   ....[44]....
        /*00e4*/ 	.word	0x00002b90


	//   ....[45]....
        /*00e8*/ 	.word	0x00002cc0


	//   ....[46]....
        /*00ec*/ 	.word	0x00002df0


	//   ....[47]....
        /*00f0*/ 	.word	0x00002e60


	//   ....[48]....
        /*00f4*/ 	.word	0x00002f90


	//   ....[49]....
        /*00f8*/ 	.word	0x000030c0


	//   ....[50]....
        /*00fc*/ 	.word	0x000031f0


	//   ....[51]....
        /*0100*/ 	.word	0x00003320


	//   ....[52]....
        /*0104*/ 	.word	0x00003450


	//   ....[53]....
        /*0108*/ 	.word	0x00003580


	//   ....[54]....
        /*010c*/ 	.word	0x000036b0


	//   ....[55]....
        /*0110*/ 	.word	0x000037e0


	//   ....[56]....
        /*0114*/ 	.word	0x00003910


	//   ....[57]....
        /*0118*/ 	.word	0x00003a40


	//   ....[58]....
        /*011c*/ 	.word	0x00003b70


	//   ....[59]....
        /*0120*/ 	.word	0x00003ca0


	//   ....[60]....
        /*0124*/ 	.word	0x00003dd0


	//   ....[61]....
        /*0128*/ 	.word	0x00003f00


	//   ....[62]....
        /*012c*/ 	.word	0x00004030


	//   ....[63]....
        /*0130*/ 	.word	0x00004160


	//   ....[64]....
        /*0134*/ 	.word	0x000041d0


	//   ....[65]....
        /*0138*/ 	.word	0x00004300


	//   ....[66]....
        /*013c*/ 	.word	0x00004430


	//   ....[67]....
        /*0140*/ 	.word	0x00004560


	//   ....[68]....
        /*0144*/ 	.word	0x00004690


	//   ....[69]....
        /*0148*/ 	.word	0x000047c0


	//   ....[70]....
        /*014c*/ 	.word	0x000048f0


	//   ....[71]....
        /*0150*/ 	.word	0x00004a20


	//   ....[72]....
        /*0154*/ 	.word	0x00004b50


	//   ....[73]....
        /*0158*/ 	.word	0x00004c80


	//   ....[74]....
        /*015c*/ 	.word	0x00004db0


	//   ....[75]....
        /*0160*/ 	.word	0x00004ee0


	//   ....[76]....
        /*0164*/ 	.word	0x00005010


	//   ....[77]....
        /*0168*/ 	.word	0x00005140


	//   ....[78]....
        /*016c*/ 	.word	0x00005270


	//   ....[79]....
        /*0170*/ 	.word	0x000053a0


	//   ....[80]....
        /*0174*/ 	.word	0x000054d0


	//   ....[81]....
        /*0178*/ 	.word	0x00005540


	//   ....[82]....
        /*017c*/ 	.word	0x00005670


	//   ....[83]....
        /*0180*/ 	.word	0x000057a0


	//   ....[84]....
        /*0184*/ 	.word	0x000058d0


	//   ....[85]....
        /*0188*/ 	.word	0x00005a00


	//   ....[86]....
        /*018c*/ 	.word	0x00005b30


	//   ....[87]....
        /*0190*/ 	.word	0x00005c60


	//   ....[88]....
        /*0194*/ 	.word	0x00005d90


	//   ....[89]....
        /*0198*/ 	.word	0x00005ec0


	//   ....[90]....
        /*019c*/ 	.word	0x00005ff0


	//   ....[91]....
        /*01a0*/ 	.word	0x00006120


	//   ....[92]....
        /*01a4*/ 	.word	0x00006250


	//   ....[93]....
        /*01a8*/ 	.word	0x00006380


	//   ....[94]....
        /*01ac*/ 	.word	0x000064b0


	//   ....[95]....
        /*01b0*/ 	.word	0x000065e0


	//   ....[96]....
        /*01b4*/ 	.word	0x00006710


	//   ....[97]....
        /*01b8*/ 	.word	0x00006840


	//   ....[98]....
        /*01bc*/ 	.word	0x000068b0


	//   ....[99]....
        /*01c0*/ 	.word	0x000069e0


	//   ....[100]....
        /*01c4*/ 	.word	0x00006b10


	//   ....[101]....
        /*01c8*/ 	.word	0x00006c40


	//   ....[102]....
        /*01cc*/ 	.word	0x00006d70


	//   ....[103]....
        /*01d0*/ 	.word	0x00006ea0


	//   ....[104]....
        /*01d4*/ 	.word	0x00006fd0


	//   ....[105]....
        /*01d8*/ 	.word	0x00007100


	//   ....[106]....
        /*01dc*/ 	.word	0x00007230


	//   ....[107]....
        /*01e0*/ 	.word	0x00007360


	//   ....[108]....
        /*01e4*/ 	.word	0x00007490


	//   ....[109]....
        /*01e8*/ 	.word	0x000075c0


	//   ....[110]....
        /*01ec*/ 	.word	0x000076f0


	//   ....[111]....
        /*01f0*/ 	.word	0x00007820


	//   ....[112]....
        /*01f4*/ 	.word	0x00007950


	//   ....[113]....
        /*01f8*/ 	.word	0x00007a80


	//   ....[114]....
        /*01fc*/ 	.word	0x00007bb0


	//   ....[115]....
        /*0200*/ 	.word	0x00007c20


	//   ....[116]....
        /*0204*/ 	.word	0x00007d50


	//   ....[117]....
        /*0208*/ 	.word	0x00007e80


	//   ....[118]....
        /*020c*/ 	.word	0x00007fb0


	//   ....[119]....
        /*0210*/ 	.word	0x000080e0


	//   ....[120]....
        /*0214*/ 	.word	0x00008210


	//   ....[121]....
        /*0218*/ 	.word	0x00008340


	//   ....[122]....
        /*021c*/ 	.word	0x00008470


	//   ....[123]....
        /*0220*/ 	.word	0x000085a0


	//   ....[124]....
        /*0224*/ 	.word	0x000086d0


	//   ....[125]....
        /*0228*/ 	.word	0x00008800


	//   ....[126]....
        /*022c*/ 	.word	0x00008930


	//   ....[127]....
        /*0230*/ 	.word	0x00008a60


	//   ....[128]....
        /*0234*/ 	.word	0x00008b90


	//   ....[129]....
        /*0238*/ 	.word	0x00008cc0


	//   ....[130]....
        /*023c*/ 	.word	0x00008df0


	//   ....[131]....
        /*0240*/ 	.word	0x00008f20


	//----- nvinfo : EIATTR_EXIT_INSTR_OFFSETS
	.align		4
.L_25:
        /*0244*/ 	.byte	0x04, 0x1c
        /*0246*/ 	.short	(.L_27 - .L_26)


	//   ....[0]....
.L_26:
        /*0248*/ 	.word	0x000001f0


	//   ....[1]....
        /*024c*/ 	.word	0x00002190


	//   ....[2]....
        /*0250*/ 	.word	0x00008f30


	//----- nvinfo : EIATTR_CBANK_PARAM_SIZE
	.align		4
.L_27:
        /*0254*/ 	.byte	0x03, 0x19
        /*0256*/ 	.short	0x0008


	//----- nvinfo : EIATTR_PARAM_CBANK
	.align		4
        /*0258*/ 	.byte	0x04, 0x0a
        /*025a*/ 	.short	(.L_29 - .L_28)
	.align		4
.L_28:
        /*025c*/ 	.word	index@(.nv.constant0._Z8read_memPc)
        /*0260*/ 	.short	0x0380
        /*0262*/ 	.short	0x0008


	//----- nvinfo : EIATTR_SW_WAR
	.align		4
.L_29:
        /*0264*/ 	.byte	0x04, 0x36
        /*0266*/ 	.short	(.L_31 - .L_30)
.L_30:
        /*0268*/ 	.word	0x00000008
.L_31:


//--------------------- .nv.callgraph             --------------------------
	.section	.nv.callgraph,"",@"SHT_CUDA_CALLGRAPH"
	.align	4
	.sectionentsize	8
	.align		4
        /*0000*/ 	.word	0x00000000
	.align		4
        /*0004*/ 	.word	0xffffffff
	.align		4
        /*0008*/ 	.word	index@(_Z8read_memPc)
	.align		4
        /*000c*/ 	.word	index@(vprintf)
	.align		4
        /*0010*/ 	.word	0x00000000
	.align		4
        /*0014*/ 	.word	0xfffffffe
	.align		4
        /*0018*/ 	.word	0x00000000
	.align		4
        /*001c*/ 	.word	0xfffffffd
	.align		4
        /*0020*/ 	.word	0x00000000
	.align		4
        /*0024*/ 	.word	0xfffffffc


//--------------------- .nv.constant4             --------------------------
	.section	.nv.constant4,"a",@progbits
	.align	8
	.align		8
.nv.constant4:
        /*0000*/ 	.dword	vprintf
	.align		8
        /*0008*/ 	.dword	$str
	.align		8
        /*0010*/ 	.dword	$str$1
	.align		8
        /*0018*/ 	.dword	$str$2
	.align		8
        /*0020*/ 	.dword	$str$3
	.align		8
        /*0028*/ 	.dword	$str$4
	.align		8
        /*0030*/ 	.dword	$str$5
	.align		8
        /*0038*/ 	.dword	$str$6
	.align		8
        /*0040*/ 	.dword	$str$7
	.align		8
        /*0048*/ 	.dword	$str$8
	.align		8
        /*0050*/ 	.dword	$str$9
	.align		8
        /*0058*/ 	.dword	$str$10
	.align		8
        /*0060*/ 	.dword	$str$11


//--------------------- .text._Z8read_memPc       --------------------------
	.section	.text._Z8read_memPc,"ax",@progbits
	.align	128
        .global         _Z8read_memPc
        .type           _Z8read_memPc,@function
        .size           _Z8read_memPc,(.L_x_134 - _Z8read_memPc)
        .other          _Z8read_memPc,@"STO_CUDA_ENTRY STV_DEFAULT"
_Z8read_memPc:
.text._Z8read_memPc:
[----:B------:R-:W0:Y:S01]  /*0000*/  LDC R1, c[0x0][0x37c] ;  /* 0x0000df00ff017b82 */ /* 0x000e220000000800 */
[----:B------:R-:W1:Y:S01]  /*0010*/  S2R R0, SR_TID.X ;  /* 0x0000000000007919 */ /* 0x000e620000002100 */
[----:B------:R-:W2:Y:S06]  /*0020*/  LDCU UR5, c[0x0][0x2fc] ;  /* 0x00005f80ff0577ac */ /* 0x000eac0008000800 */
[----:B------:R-:W1:Y:S01]  /*0030*/  S2UR UR4, SR_CTAID.X ;  /* 0x00000000000479c3 */ /* 0x000e620000002500 */
[----:B0-----:R-:W-:Y:S01]  /*0040*/  VIADD R1, R1, 0xfffffff0 ;  /* 0xfffffff001017836 */ /* 0x001fe20000000000 */
[----:B------:R-:W-:Y:S01]  /*0050*/  MOV R2, 0x0 ;  /* 0x0000000000027802 */ /* 0x000fe20000000f00 */
[----:B------:R-:W0:Y:S01]  /*0060*/  LDCU.64 UR36, c[0x0][0x358] ;  /* 0x00006b00ff2477ac */ /* 0x000e220008000a00 */
[----:B------:R-:W3:Y:S04]  /*0070*/  LDCU.64 UR6, c[0x4][0x8] ;  /* 0x01000100ff0677ac */ /* 0x000ee80008000a00 */
[----:B------:R-:W1:Y:S08]  /*0080*/  LDC R3, c[0x0][0x360] ;  /* 0x0000d800ff037b82 */ /* 0x000e700000000800 */
[----:B------:R-:W0:Y:S08]  /*0090*/  LDC.64 R8, c[0x0][0x380] ;  /* 0x0000e000ff087b82 */ /* 0x000e300000000a00 */
[----:B------:R-:W4:Y:S01]  /*00a0*/  LDC.64 R12, c[0x0][0x380] ;  /* 0x0000e000ff0c7b82 */ /* 0x000f220000000a00 */
[----:B---3--:R-:W-:-:S02]  /*00b0*/  IMAD.U32 R4, RZ, RZ, UR6 ;  /* 0x00000006ff047e24 */ /* 0x008fc4000f8e00ff */
[----:B------:R-:W-:Y:S02]  /*00c0*/  IMAD.U32 R5, RZ, RZ, UR7 ;  /* 0x00000007ff057e24 */ /* 0x000fe4000f8e00ff */
[----:B-1----:R-:W-:Y:S01]  /*00d0*/  IMAD R0, R3, UR4, R0 ;  /* 0x0000000403007c24 */ /* 0x002fe2000f8e0200 */
[----:B------:R-:W1:Y:S02]  /*00e0*/  LDCU UR4, c[0x0][0x2f8] ;  /* 0x00005f00ff0477ac */ /* 0x000e640008000800 */
[----:B------:R3:W3:Y:S01]  /*00f0*/  LDC.64 R10, c[0x4][R2] ;  /* 0x01000000020a7b82 */ /* 0x0006e20000000a00 */
[----:B------:R-:W-:-:S05]  /*0100*/  VIADD R0, R0, 0xffffffff ;  /* 0xffffffff00007836 */ /* 0x000fca0000000000 */
[----:B0-----:R0:W-:Y:S04]  /*0110*/  STG.E.U8 desc[UR36][R8.64], R0 ;  /* 0x0000000008007986 */ /* 0x0011e8000c101124 */
[----:B----4-:R0:W-:Y:S01]  /*0120*/  STL.64 [R1], R12 ;  /* 0x0000000c01007387 */ /* 0x0101e20000100a00 */
[----:B-1----:R-:W-:-:S04]  /*0130*/  IADD3 R18, P0, PT, R1, UR4, RZ ;  /* 0x0000000401127c10 */ /* 0x002fc8000ff1e0ff */
[----:B--2---:R-:W-:Y:S02]  /*0140*/  IADD3.X R19, PT, PT, RZ, UR5, RZ, P0, !PT ;  /* 0x00000005ff137c10 */ /* 0x004fe400087fe4ff */
[----:B------:R-:W-:-:S03]  /*0150*/  MOV R6, R18 ;  /* 0x0000001200067202 */ /* 0x000fc60000000f00 */
[----:B0-----:R-:W-:-:S07]  /*0160*/  IMAD.MOV.U32 R7, RZ, RZ, R19 ;  /* 0x000000ffff077224 */ /* 0x001fce00078e0013 */
[----:B------:R-:W-:-:S07]  /*0170*/  LEPC R20, `(.L_x_0) ;  /* 0x000000001014794e */ /* 0x000fce0000000000 */
[----:B---3--:R-:W-:Y:S05]  /*0180*/  CALL.ABS.NOINC R10 ;  /* 0x000000000a007343 */ /* 0x008fea0003c00000 */
.L_x_0:
[----:B------:R-:W0:Y:S02]  /*0190*/  LDC.64 R4, c[0x0][0x380] ;  /* 0x0000e000ff047b82 */ /* 0x000e240000000a00 */
[----:B0-----:R-:W-:-:S04]  /*01a0*/  ISETP.NE.U32.AND P0, PT, R4, -0x32b60000, PT ;  /* 0xcd4a00000400780c */ /* 0x001fc80003f05070 */
[----:B------:R-:W-:-:S13]  /*01b0*/  ISETP.NE.AND.EX P0, PT, R5, 0x8, PT, P0 ;  /* 0x000000080500780c */ /* 0x000fda0003f05300 */
[----:B------:R-:W-:Y:S05]  /*01c0*/  @!P0 BRA `(.L_x_1) ;  /* 0x0000001c00f48947 */ /* 0x000fea0003800000 */
[----:B------:R-:W-:-:S04]  /*01d0*/  ISETP.NE.U32.AND P0, PT, R4, 0x48a0000, PT ;  /* 0x048a00000400780c */ /* 0x000fc80003f05070 */
[----:B------:R-:W-:-:S13]  /*01e0*/  ISETP.NE.AND.EX P0, PT, R5, 0x6, PT, P0 ;  /* 0x000000060500780c */ /* 0x000fda0003f05300 */
[----:B------:R-:W-:Y:S05]  /*01f0*/  @P0 EXIT ;  /* 0x000000000000094d */ /* 0x000fea0003800000 */
[----:B------:R0:W1:Y:S01]  /*0200*/  LDC.64 R8, c[0x4][R2] ;  /* 0x0100000002087b82 */ /* 0x0000620000000a00 */
[----:B------:R-:W2:Y:S01]  /*0210*/  LDCU.64 UR4, c[0x4][0x10] ;  /* 0x01000200ff0477ac */ /* 0x000ea20008000a00 */
[----:B------:R-:W-:Y:S01]  /*0220*/  CS2R R6, SRZ ;  /* 0x0000000000067805 */ /* 0x000fe2000001ff00 */
[----:B--2---:R-:W-:Y:S01]  /*0230*/  IMAD.U32 R4, RZ, RZ, UR4 ;  /* 0x00000004ff047e24 */ /* 0x004fe2000f8e00ff */
[----:B0-----:R-:W-:-:S07]  /*0240*/  MOV R5, UR5 ;  /* 0x0000000500057c02 */ /* 0x001fce0008000f00 */
[----:B------:R-:W-:-:S07]  /*0250*/  LEPC R20, `(.L_x_2) ;  /* 0x000000001014794e */ /* 0x000fce0000000000 */
[----:B-1----:R-:W-:Y:S05]  /*0260*/  CALL.ABS.NOINC R8 ;  /* 0x0000000008007343 */ /* 0x002fea0003c00000 */
.L_x_2:
[----:B------:R0:W1:Y:S01]  /*0270*/  LDC.64 R8, c[0x4][R2] ;  /* 0x0100000002087b82 */ /* 0x0000620000000a00 */
[----:B------:R-:W2:Y:S01]  /*0280*/  LDCU.64 UR4, c[0x4][0x18] ;  /* 0x01000300ff0477ac */ /* 0x000ea20008000a00 */
[----:B------:R-:W-:Y:S01]  /*0290*/  CS2R R6, SRZ ;  /* 0x0000000000067805 */ /* 0x000fe2000001ff00 */
[----:B--2---:R-:W-:Y:S02]  /*02a0*/  IMAD.U32 R4, RZ, RZ, UR4 ;  /* 0x00000004ff047e24 */ /* 0x004fe4000f8e00ff */
[----:B0-----:R-:W-:-:S07]  /*02b0*/  IMAD.U32 R5, RZ, RZ, UR5 ;  /* 0x00000005ff057e24 */ /* 0x001fce000f8e00ff */
[----:B------:R-:W-:-:S07]  /*02c0*/  LEPC R20, `(.L_x_3) ;  /* 0x000000001014794e */ /* 0x000fce0000000000 */
[----:B-1----:R-:W-:Y:S05]  /*02d0*/  CALL.ABS.NOINC R8 ;  /* 0x0000000008007343 */ /* 0x002fea0003c00000 */
.L_x_3:
[----:B------:R-:W-:Y:S02]  /*02e0*/  UMOV UR4, URZ ;  /* 0x000000ff00047c82 */ /* 0x000fe40008000000 */
[----:B------:R-:W-:-:S03]  /*02f0*/  UIADD3 UR5, UP0, UPT, UR4, 0x5000000, URZ ;  /* 0x0500000004057890 */ /* 0x000fc6000ff1e0ff */
[----:B------:R-:W-:Y:S02]  /*0300*/  UMOV UR4, 0x6 ;  /* 0x0000000600047882 */ /* 0x000fe40000000000 */
[----:B------:R-:W-:Y:S01]  /*0310*/  UIADD3.X UR4, UPT, UPT, URZ, UR4, URZ, UP0, !UPT ;  /* 0x00000004ff047290 */ /* 0x000fe200087fe4ff */
[----:B------:R-:W-:-:S05]  /*0320*/  MOV R8, UR5 ;  /* 0x0000000500087c02 */ /* 0x000fca0008000f00 */
[----:B------:R-:W-:-:S05]  /*0330*/  IMAD.U32 R9, RZ, RZ, UR4 ;  /* 0x00000004ff097e24 */ /* 0x000fca000f8e00ff */
[----:B------:R-:W2:Y:S01]  /*0340*/  LD.E.S8 R0, desc[UR36][R8.64+-0x760000] ;  /* 0x8a00002408007980 */ /* 0x000ea2000c101300 */
[----:B------:R-:W-:Y:S02]  /*0350*/  HFMA2 R11, -RZ, RZ, 0, 3.5762786865234375e-07 ;  /* 0x00000006ff0b7431 */ /* 0x000fe400000001ff */
[----:B------:R-:W-:Y:S01]  /*0360*/  IMAD.MOV.U32 R10, RZ, RZ, 0x48a0000 ;  /* 0x048a0000ff0a7424 */ /* 0x000fe200078e00ff */
[----:B------:R0:W1:Y:S01]  /*0370*/  LDC.64 R12, c[0x4][R2] ;  /* 0x01000000020c7b82 */ /* 0x0000620000000a00 */
[----:B------:R-:W3:Y:S01]  /*0380*/  LDCU.64 UR4, c[0x4][0x20] ;  /* 0x01000400ff0477ac */ /* 0x000ee20008000a00 */
[----:B------:R-:W-:Y:S01]  /*0390*/  HFMA2 R17, -RZ, RZ, 0, 3.5762786865234375e-07 ;  /* 0x00000006ff117431 */ /* 0x000fe200000001ff */
[----:B------:R-:W-:Y:S01]  /*03a0*/  MOV R6, R18 ;  /* 0x0000001200067202 */ /* 0x000fe20000000f00 */
[----:B------:R-:W-:Y:S01]  /*03b0*/  IMAD.MOV.U32 R7, RZ, RZ, R19 ;  /* 0x000000ffff077224 */ /* 0x000fe200078e0013 */
[----:B------:R0:W-:Y:S01]  /*03c0*/  STL.64 [R1], R10 ;  /* 0x0000000a01007387 */ /* 0x0001e20000100a00 */
[----:B------:R-:W-:-:S02]  /*03d0*/  IMAD.MOV.U32 R16, RZ, RZ, 0x0 ;  /* 0x00000000ff107424 */ /* 0x000fc400078e00ff */
[----:B---3--:R-:W-:Y:S02]  /*03e0*/  IMAD.U32 R4, RZ, RZ, UR4 ;  /* 0x00000004ff047e24 */ /* 0x008fe4000f8e00ff */
[----:B------:R-:W-:Y:S01]  /*03f0*/  IMAD.U32 R5, RZ, RZ, UR5 ;  /* 0x00000005ff057e24 */ /* 0x000fe2000f8e00ff */
[----:B-12---:R0:W-:Y:S06]  /*0400*/  STL [R1+0x8], R0 ;  /* 0x0000080001007387 */ /* 0x0061ec0000100800 */
[----:B------:R-:W-:-:S07]  /*0410*/  LEPC R20, `(.L_x_4) ;  /* 0x000000001014794e */ /* 0x000fce0000000000 */
[----:B0-----:R-:W-:Y:S05]  /*0420*/  CALL.ABS.NOINC R12 ;  /* 0x000000000c007343 */ /* 0x001fea0003c00000 */
.L_x_4:
[----:B------:R-:W-:Y:S01]  /*0430*/  UMOV UR4, URZ ;  /* 0x000000ff00047c82 */ /* 0x000fe20008000000 */
[----:B------:R-:W-:Y:S01]  /*0440*/  UMOV UR5, 0x6 ;  /* 0x0000000600057882 */ /* 0x000fe20000000000 */
[----:B------:R-:W-:-:S04]  /*0450*/  UIADD3 UR4, UP0, UPT, UR4, 0x4000000, URZ ;  /* 0x0400000004047890 */ /* 0x000fc8000ff1e0ff */
[----:B------:R-:W-:Y:S02]  /*0460*/  UIADD3.X UR5, UPT, UPT, URZ, UR5, URZ, UP0, !UPT ;  /* 0x00000005ff057290 */ /* 0x000fe400087fe4ff */
[----:B------:R-:W-:-:S04]  /*0470*/  IMAD.U32 R8, RZ, RZ, UR4 ;  /* 0x00000004ff087e24 */ /* 0x000fc8000f8e00ff */
[----:B------:R-:W-:-:S05]  /*0480*/  IMAD.U32 R9, RZ, RZ, UR5 ;  /* 0x00000005ff097e24 */ /* 0x000fca000f8e00ff */
[----:B------:R-:W2:Y:S01]  /*0490*/  LD.E.S8 R0, desc[UR36][R8.64+-0x760000] ;  /* 0x8a00002408007980 */ /* 0x000ea2000c101300 */
[----:B------:R-:W-:Y:S02]  /*04a0*/  HFMA2 R10, -RZ, RZ, 5.400180816650390625e-05, 0 ;  /* 0x038a0000ff0a7431 */ /* 0x000fe400000001ff */
[----:B------:R-:W-:Y:S01]  /*04b0*/  IMAD.MOV.U32 R11, RZ, RZ, 0x6 ;  /* 0x00000006ff0b7424 */ /* 0x000fe200078e00ff */
[----:B------:R0:W1:Y:S01]  /*04c0*/  LDC.64 R12, c[0x4][R2] ;  /* 0x01000000020c7b82 */ /* 0x0000620000000a00 */
[----:B------:R-:W3:Y:S01]  /*04d0*/  LDCU.64 UR4, c[0x4][0x20] ;  /* 0x01000400ff0477ac */ /* 0x000ee20008000a00 */
[----:B------:R-:W-:Y:S02]  /*04e0*/  IMAD.MOV.U32 R6, RZ, RZ, R18 ;  /* 0x000000ffff067224 */ /* 0x000fe400078e0012 */
[----:B------:R-:W-:Y:S01]  /*04f0*/  IMAD.MOV.U32 R7, RZ, RZ, R19 ;  /* 0x000000ffff077224 */ /* 0x000fe200078e0013 */
[----:B------:R0:W-:Y:S01]  /*0500*/  STL.64 [R1], R10 ;  /* 0x0000000a01007387 */ /* 0x0001e20000100a00 */
[----:B---3--:R-:W-:Y:S01]  /*0510*/  IMAD.U32 R4, RZ, RZ, UR4 ;  /* 0x00000004ff047e24 */ /* 0x008fe2000f8e00ff */
[----:B------:R-:W-:-:S02]  /*0520*/  MOV R5, UR5 ;  /* 0x0000000500057c02 */ /* 0x000fc40008000f00 */
[----:B-12---:R0:W-:Y:S05]  /*0530*/  STL [R1+0x8], R0 ;  /* 0x0000080001007387 */ /* 0x0061ea0000100800 */
[----:B------:R-:W-:-:S07]  /*0540*/  LEPC R20, `(.L_x_5) ;  /* 0x000000001014794e */ /* 0x000fce0000000000 */
[----:B0-----:R-:W-:Y:S05]  /*0550*/  CALL.ABS.NOINC R12 ;  /* 0x000000000c007343 */ /* 0x001fea0003c00000 */
.L_x_5:
[----:B------:R-:W-:Y:S01]  /*0560*/  UMOV UR4, URZ ;  /* 0x000000ff00047c82 */ /* 0x000fe20008000000 */
[----:B------:R-:W-:Y:S01]  /*0570*/  UMOV UR5, 0x6 ;  /* 0x0000000600057882 */ /* 0x000fe20000000000 */
[----:B------:R-:W-:-:S04]  /*0580*/  UIADD3 UR4, UP0, UPT, UR4, 0x3000000, URZ ;  /* 0x0300000004047890 */ /* 0x000fc8000ff1e0ff */
[----:B------:R-:W-:Y:S02]  /*0590*/  UIADD3.X UR5, UPT, UPT, URZ, UR5, URZ, UP0, !UPT ;  /* 0x00000005ff057290 */ /* 0x000fe400087fe4ff */
[----:B------:R-:W-:-:S04]  /*05a0*/  MOV R8, UR4 ;  /* 0x0000000400087c02 */ /* 0x000fc80008000f00 */
[----:B------:R-:W-:-:S05]  /*05b0*/  IMAD.U32 R9, RZ, RZ, UR5 ;  /* 0x00000005ff097e24 */ /* 0x000fca000f8e00ff */
[----:B------:R-:W2:Y:S01]  /*05c0*/  LD.E.S8 R0, desc[UR36][R8.64+-0x760000] ;  /* 0x8a00002408007980 */ /* 0x000ea2000c101300 */
[----:B------:R-:W-:Y:S02]  /*05d0*/  HFMA2 R11, -RZ, RZ, 0, 3.5762786865234375e-07 ;  /* 0x00000006ff0b7431 */ /* 0x000fe400000001ff */
[----:B------:R-:W-:Y:S01]  /*05e0*/  IMAD.MOV.U32 R10, RZ, RZ, 0x28a0000 ;  /* 0x028a0000ff0a7424 */ /* 0x000fe200078e00ff */
[----:B------:R0:W1:Y:S01]  /*05f0*/  LDC.64 R12, c[0x4][R2] ;  /* 0x01000000020c7b82 */ /* 0x0000620000000a00 */
[----:B------:R-:W3:Y:S01]  /*0600*/  LDCU.64 UR4, c[0x4][0x20] ;  /* 0x01000400ff0477ac */ /* 0x000ee20008000a00 */
[----:B------:R-:W-:Y:S01]  /*0610*/  MOV R6, R18 ;  /* 0x0000001200067202 */ /* 0x000fe20000000f00 */
[----:B------:R-:W-:Y:S01]  /*0620*/  IMAD.MOV.U32 R7, RZ, RZ, R19 ;  /* 0x000000ffff077224 */ /* 0x000fe200078e0013 */
[----:B------:R0:W-:Y:S01]  /*0630*/  STL.64 [R1], R10 ;  /* 0x0000000a01007387 */ /* 0x0001e20000100a00 */
[----:B---3--:R-:W-:Y:S02]  /*0640*/  IMAD.U32 R4, RZ, RZ, UR4 ;  /* 0x00000004ff047e24 */ /* 0x008fe4000f8e00ff */
[----:B------:R-:W-:Y:S01]  /*0650*/  IMAD.U32 R5, RZ, RZ, UR5 ;  /* 0x00000005ff057e24 */ /* 0x000fe2000f8e00ff */
[----:B-12---:R0:W-:Y:S06]  /*0660*/  STL [R1+0x8], R0 ;  /* 0x0000080001007387 */ /* 0x0061ec0000100800 */
[----:B------:R-:W-:-:S07]  /*0670*/  LEPC R20, `(.L_x_6) ;  /* 0x000000001014794e */ /* 0x000fce0000000000 */
[----:B0-----:R-:W-:Y:S05]  /*0680*/  CALL.ABS.NOINC R12 ;  /* 0x000000000c007343 */ /* 0x001fea0003c00000 */
.L_x_6:
[----:B------:R-:W-:Y:S01]  /*0690*/  UMOV UR4, URZ ;  /* 0x000000ff00047c82 */ /* 0x000fe20008000000 */
[----:B------:R-:W-:Y:S01]  /*06a0*/  UMOV UR5, 0x6 ;  /* 0x0000000600057882 */ /* 0x000fe20000000000 */
[----:B------:R-:W-:-:S04]  /*06b0*/  UIADD3 UR4, UP0, UPT, UR4, 0x2000000, URZ ;  /* 0x0200000004047890 */ /* 0x000fc8000ff1e0ff */
[----:B------:R-:W-:Y:S02]  /*06c0*/  UIADD3.X UR5, UPT, UPT, URZ, UR5, URZ, UP0, !UPT ;  /* 0x00000005ff057290 */ /* 0x000fe400087fe4ff */
[----:B------:R-:W-:-:S04]  /*06d0*/  IMAD.U32 R8, RZ, RZ, UR4 ;  /* 0x00000004ff087e24 */ /* 0x000fc8000f8e00ff */
[----:B------:R-:W-:-:S05]  /*06e0*/  MOV R9, UR5 ;  /* 0x0000000500097c02 */ /* 0x000fca0008000f00 */
[----:B------:R-:W2:Y:S01]  /*06f0*/  LD.E.S8 R0, desc[UR36][R8.64+-0x760000] ;  /* 0x8a00002408007980 */ /* 0x000ea2000c101300 */
[----:B------:R-:W-:Y:S01]  /*0700*/  IMAD.MOV.U32 R10, RZ, RZ, 0x18a0000 ;  /* 0x018a0000ff0a7424 */ /* 0x000fe200078e00ff */
[----:B------:R0:W1:Y:S01]  /*0710*/  LDC.64 R12, c[0x4][R2] ;  /* 0x01000000020c7b82 */ /* 0x0000620000000a00 */
[----:B------:R-:W-:Y:S01]  /*0720*/  IMAD.MOV.U32 R11, RZ, RZ, 0x6 ;  /* 0x00000006ff0b7424 */ /* 0x000fe200078e00ff */
[----:B------:R-:W3:Y:S01]  /*0730*/  LDCU.64 UR4, c[0x4][0x20] ;  /* 0x01000400ff0477ac */ /* 0x000ee20008000a00 */
[----:B------:R-:W-:Y:S01]  /*0740*/  IMAD.MOV.U32 R6, RZ, RZ, R18 ;  /* 0x000000ffff067224 */ /* 0x000fe200078e0012 */
[----:B------:R-:W-:Y:S02]  /*0750*/  MOV R7, R19 ;  /* 0x0000001300077202 */ /* 0x000fe40000000f00 */
[----:B------:R0:W-:Y:S01]  /*0760*/  STL.64 [R1], R10 ;  /* 0x0000000a01007387 */ /* 0x0001e20000100a00 */
[----:B---3--:R-:W-:Y:S01]  /*0770*/  MOV R4, UR4 ;  /* 0x0000000400047c02 */ /* 0x008fe20008000f00 */
[----:B------:R-:W-:-:S02]  /*0780*/  IMAD.U32 R5, RZ, RZ, UR5 ;  /* 0x00000005ff057e24 */ /* 0x000fc4000f8e00ff */
[----:B-12---:R0:W-:Y:S05]  /*0790*/  STL [R1+0x8], R0 ;  /* 0x0000080001007387 */ /* 0x0061ea0000100800 */
[----:B------:R-:W-:-:S07]  /*07a0*/  LEPC R20, `(.L_x_7) ;  /* 0x000000001014794e */ /* 0x000fce0000000000 */
[----:B0-----:R-:W-:Y:S05]  /*07b0*/  CALL.ABS.NOINC R12 ;  /* 0x000000000c007343 */ /* 0x001fea0003c00000 */
.L_x_7:
[----:B------:R-:W-:Y:S01]  /*07c0*/  UMOV UR4, URZ ;  /* 0x000000ff00047c82 */ /* 0x000fe20008000000 */
[----:B------:R-:W-:Y:S01]  /*07d0*/  UMOV UR5, 0x6 ;  /* 0x0000000600057882 */ /* 0x000fe20000000000 */
[----:B------:R-:W-:-:S04]  /*07e0*/  UIADD3 UR4, UP0, UPT, UR4, 0x1000000, URZ ;  /* 0x0100000004047890 */ /* 0x000fc8000ff1e0ff */
[----:B------:R-:W-:Y:S02]  /*07f0*/  UIADD3.X UR5, UPT, UPT, URZ, UR5, URZ, UP0, !UPT ;  /* 0x00000005ff057290 */ /* 0x000fe400087fe4ff */
[----:B------:R-:W-:-:S04]  /*0800*/  IMAD.U32 R8, RZ, RZ, UR4 ;  /* 0x00000004ff087e24 */ /* 0x000fc8000f8e00ff */
[----:B------:R-:W-:-:S05]  /*0810*/  IMAD.U32 R9, RZ, RZ, UR5 ;  /* 0x00000005ff097e24 */ /* 0x000fca000f8e00ff */
[----:B------:R-:W2:Y:S01]  /*0820*/  LD.E.S8 R0, desc[UR36][R8.64+-0x760000] ;  /* 0x8a00002408007980 */ /* 0x000ea2000c101300 */
[----:B------:R-:W-:Y:S02]  /*0830*/  HFMA2 R10, -RZ, RZ, 8.22544097900390625e-06, 0 ;  /* 0x008a0000ff0a7431 */ /* 0x000fe400000001ff */
        /* <DEDUP_REMOVED lines=11> */
.L_x_8:
[----:B------:R0:W1:Y:S01]  /*08f0*/  LDC.64 R8, c[0x4][R2] ;  /* 0x0100000002087b82 */ /* 0x0000620000000a00 */
[----:B------:R-:W2:Y:S01]  /*0900*/  LDCU.64 UR4, c[0x4][0x28] ;  /* 0x01000500ff0477ac */ /* 0x000ea20008000a00 */
[----:B------:R-:W-:Y:S02]  /*0910*/  CS2R R6, SRZ ;  /* 0x0000000000067805 */ /* 0x000fe4000001ff00 */
[----:B--2---:R-:W-:Y:S01]  /*0920*/  MOV R4, UR4 ;  /* 0x0000000400047c02 */ /* 0x004fe20008000f00 */
[----:B0-----:R-:W-:-:S07]  /*0930*/  IMAD.U32 R5, RZ, RZ, UR5 ;  /* 0x00000005ff057e24 */ /* 0x001fce000f8e00ff */
[----:B------:R-:W-:-:S07]  /*0940*/  LEPC R20, `(.L_x_9) ;  /* 0x000000001014794e */ /* 0x000fce0000000000 */
[----:B-1----:R-:W-:Y:S05]  /*0950*/  CALL.ABS.NOINC R8 ;  /* 0x0000000008007343 */ /* 0x002fea0003c00000 */
.L_x_9:
[----:B------:R-:W-:Y:S02]  /*0960*/  UMOV UR4, URZ ;  /* 0x000000ff00047c82 */ /* 0x000fe40008000000 */
[----:B------:R-:W-:-:S03]  /*0970*/  UIADD3 UR5, UP0, UPT, UR4, 0x1000000, URZ ;  /* 0x0100000004057890 */ /* 0x000fc6000ff1e0ff */
[----:B------:R-:W-:Y:S02]  /*0980*/  UMOV UR4, 0x6 ;  /* 0x0000000600047882 */ /* 0x000fe40000000000 */
[----:B------:R-:W-:Y:S01]  /*0990*/  UIADD3.X UR4, UPT, UPT, URZ, UR4, URZ, UP0, !UPT ;  /* 0x00000004ff047290 */ /* 0x000fe200087fe4ff */
[----:B------:R-:W-:-:S05]  /*09a0*/  IMAD.U32 R8, RZ, RZ, UR5 ;  /* 0x00000005ff087e24 */ /* 0x000fca000f8e00ff */
        /* <DEDUP_REMOVED lines=14> */
.L_x_10:
        /* <DEDUP_REMOVED lines=13> */
.L_x_11:
        /* <DEDUP_REMOVED lines=13> */
.L_x_12:
        /* <DEDUP_REMOVED lines=13> */
.L_x_13:
        /* <DEDUP_REMOVED lines=13> */
.L_x_14:
        /* <DEDUP_REMOVED lines=13> */
.L_x_15:
        /* <DEDUP_REMOVED lines=13> */
.L_x_16:
        /* <DEDUP_REMOVED lines=13> */
.L_x_17:
        /* <DEDUP_REMOVED lines=13> */
.L_x_18:
[----:B------:R0:W1:Y:S01]  /*1110*/  LDC.64 R8, c[0x4][R2] ;  /* 0x0100000002087b82 */ /* 0x0000620000000a00 */
[----:B------:R-:W2:Y:S01]  /*1120*/  LDCU.64 UR4, c[0x4][0x30] ;  /* 0x01000600ff0477ac */ /* 0x000ea20008000a00 */
[----:B------:R-:W-:Y:S01]  /*1130*/  CS2R R6, SRZ ;  /* 0x0000000000067805 */ /* 0x000fe2000001ff00 */
[----:B--2---:R-:W-:Y:S02]  /*1140*/  IMAD.U32 R4, RZ, RZ, UR4 ;  /* 0x00000004ff047e24 */ /* 0x004fe4000f8e00ff */
[----:B0-----:R-:W-:-:S07]  /*1150*/  IMAD.U32 R5, RZ, RZ, UR5 ;  /* 0x00000005ff057e24 */ /* 0x001fce000f8e00ff */
[----:B------:R-:W-:-:S07]  /*1160*/  LEPC R20, `(.L_x_19) ;  /* 0x000000001014794e */ /* 0x000fce0000000000 */
[----:B-1----:R-:W-:Y:S05]  /*1170*/  CALL.ABS.NOINC R8 ;  /* 0x0000000008007343 */ /* 0x002fea0003c00000 */
.L_x_19:
[----:B------:R-:W2:Y:S01]  /*1180*/  LD.E.S8 R0, desc[UR36][R16.64+0xa0000] ;  /* 0x0a00002410007980 */ /* 0x000ea2000c101300 */
[----:B------:R-:W-:Y:S02]  /*1190*/  HFMA2 R8, -RZ, RZ, 5.9604644775390625e-07, 0 ;  /* 0x000a0000ff087431 */ /* 0x000fe400000001ff */
        /* <DEDUP_REMOVED lines=11> */
.L_x_20:
[----:B------:R-:W2:Y:S01]  /*1250*/  LD.E.S8 R0, desc[UR36][R16.64+0x90000] ;  /* 0x0900002410007980 */ /* 0x000ea2000c101300 */
[----:B------:R-:W-:Y:S02]  /*1260*/  HFMA2 R8, -RZ, RZ, 5.36441802978515625e-07, 0 ;  /* 0x00090000ff087431 */ /* 0x000fe400000001ff */
        /* <DEDUP_REMOVED lines=11> */
.L_x_21:
[----:B------:R-:W2:Y:S01]  /*1320*/  LD.E.S8 R0, desc[UR36][R16.64+0x80000] ;  /* 0x0800002410007980 */ /* 0x000ea2000c101300 */
[----:B------:R-:W-:Y:S02]  /*1330*/  HFMA2 R8, -RZ, RZ, 4.76837158203125e-07, 0 ;  /* 0x00080000ff087431 */ /* 0x000fe400000001ff */
        /* <DEDUP_REMOVED lines=11> */
.L_x_22:
[----:B------:R-:W2:Y:S01]  /*13f0*/  LD.E.S8 R0, desc[UR36][R16.64+0x70000] ;  /* 0x0700002410007980 */ /* 0x000ea2000c101300 */
[----:B------:R-:W-:Y:S02]  /*1400*/  HFMA2 R8, -RZ, RZ, 4.17232513427734375e-07, 0 ;  /* 0x00070000ff087431 */ /* 0x000fe400000001ff */
        /* <DEDUP_REMOVED lines=11> */
.L_x_23:
[----:B------:R-:W2:Y:S01]  /*14c0*/  LD.E.S8 R0, desc[UR36][R16.64+0x60000] ;  /* 0x0600002410007980 */ /* 0x000ea2000c101300 */
[----:B------:R-:W-:Y:S02]  /*14d0*/  HFMA2 R8, -RZ, RZ, 3.5762786865234375e-07, 0 ;  /* 0x00060000ff087431 */ /* 0x000fe400000001ff */
        /* <DEDUP_REMOVED lines=11> */
.L_x_24:
[----:B------:R-:W2:Y:S01]  /*1590*/  LD.E.S8 R0, desc[UR36][R16.64+0x50000] ;  /* 0x0500002410007980 */ /* 0x000ea2000c101300 */
[----:B------:R-:W-:Y:S02]  /*15a0*/  HFMA2 R8, -RZ, RZ, 2.98023223876953125e-07, 0 ;  /* 0x00050000ff087431 */ /* 0x000fe400000001ff */
        /* <DEDUP_REMOVED lines=11> */
.L_x_25:
[----:B------:R-:W2:Y:S01]  /*1660*/  LD.E.S8 R0, desc[UR36][R16.64+0x40000] ;  /* 0x0400002410007980 */ /* 0x000ea2000c101300 */
[----:B------:R-:W-:Y:S02]  /*1670*/  HFMA2 R8, -RZ, RZ, 2.384185791015625e-07, 0 ;  /* 0x00040000ff087431 */ /* 0x000fe400000001ff */
        /* <DEDUP_REMOVED lines=11> */
.L_x_26:
[----:B------:R-:W2:Y:S01]  /*1730*/  LD.E.S8 R0, desc[UR36][R16.64+0x30000] ;  /* 0x0300002410007980 */ /* 0x000ea2000c101300 */
[----:B------:R-:W-:Y:S02]  /*1740*/  HFMA2 R8, -RZ, RZ, 1.78813934326171875e-07, 0 ;  /* 0x00030000ff087431 */ /* 0x000fe400000001ff */
        /* <DEDUP_REMOVED lines=11> */
.L_x_27:
[----:B------:R-:W2:Y:S01]  /*1800*/  LD.E.S8 R0, desc[UR36][R16.64+0x20000] ;  /* 0x0200002410007980 */ /* 0x000ea2000c101300 */
[----:B------:R-:W-:Y:S02]  /*1810*/  HFMA2 R8, -RZ, RZ, 1.1920928955078125e-07, 0 ;  /* 0x00020000ff087431 */ /* 0x000fe400000001ff */
        /* <DEDUP_REMOVED lines=11> */
.L_x_28:
        /* <DEDUP_REMOVED lines=13> */
.L_x_29:
[----:B------:R-:W2:Y:S01]  /*19a0*/  LD.E.S8 R16, desc[UR36][R16.64] ;  /* 0x0000002410107980 */ /* 0x000ea2000c101300 */
[----:B------:R-:W-:Y:S02]  /*19b0*/  HFMA2 R8, -RZ, RZ, 0, 0 ;  /* 0x00000000ff087431 */ /* 0x000fe400000001ff */
        /* <DEDUP_REMOVED lines=11> */
.L_x_30:
[----:B------:R-:W-:Y:S02]  /*1a70*/  UMOV UR4, 0x80000000 ;  /* 0x8000000000047882 */ /* 0x000fe40000000000 */
[----:B------:R-:W-:-:S03]  /*1a80*/  UIADD3 UR5, UP0, UPT, UR4, -0x80000000, URZ ;  /* 0x8000000004057890 */ /* 0x000fc6000ff1e0ff */
[----:B------:R-:W-:Y:S02]  /*1a90*/  UMOV UR4, 0x5 ;  /* 0x0000000500047882 */ /* 0x000fe40000000000 */
[----:B------:R-:W-:Y:S01]  /*1aa0*/  UIADD3.X UR4, UPT, UPT, URZ, UR4, URZ, UP0, !UPT ;  /* 0x00000004ff047290 */ /* 0x000fe200087fe4ff */
[----:B------:R-:W-:-:S05]  /*1ab0*/  MOV R8, UR5 ;  /* 0x0000000500087c02 */ /* 0x000fca0008000f00 */
[----:B------:R-:W-:-:S05]  /*1ac0*/  IMAD.U32 R9, RZ, RZ, UR4 ;  /* 0x00000004ff097e24 */ /* 0x000fca000f8e00ff */
[----:B------:R-:W2:Y:S01]  /*1ad0*/  LD.E.S8 R0, desc[UR36][R8.64+-0x10000] ;  /* 0xff00002408007980 */ /* 0x000ea2000c101300 */
[----:B------:R-:W-:Y:S02]  /*1ae0*/  HFMA2 R11, -RZ, RZ, 0, 2.98023223876953125e-07 ;  /* 0x00000005ff0b7431 */ /* 0x000fe400000001ff */
[----:B------:R-:W-:Y:S01]  /*1af0*/  IMAD.MOV.U32 R10, RZ, RZ, -0x10000 ;  /* 0xffff0000ff0a7424 */ /* 0x000fe200078e00ff */
        /* <DEDUP_REMOVED lines=10> */
.L_x_31:
[----:B------:R-:W-:Y:S02]  /*1ba0*/  UMOV UR4, 0x80000000 ;  /* 0x8000000000047882 */ /* 0x000fe40000000000 */
[----:B------:R-:W-:-:S03]  /*1bb0*/  UIADD3 UR5, UP0, UPT, UR4, -0x80000000, URZ ;  /* 0x8000000004057890 */ /* 0x000fc6000ff1e0ff */
[----:B------:R-:W-:Y:S02]  /*1bc0*/  UMOV UR4, 0x5 ;  /* 0x0000000500047882 */ /* 0x000fe40000000000 */
[----:B------:R-:W-:Y:S01]  /*1bd0*/  UIADD3.X UR4, UPT, UPT, URZ, UR4, URZ, UP0, !UPT ;  /* 0x00000004ff047290 */ /* 0x000fe200087fe4ff */
[----:B------:R-:W-:-:S05]  /*1be0*/  IMAD.U32 R10, RZ, RZ, UR5 ;  /* 0x00000005ff0a7e24 */ /* 0x000fca000f8e00ff */
[----:B------:R-:W-:-:S05]  /*1bf0*/  MOV R11, UR4 ;  /* 0x00000004000b7c02 */ /* 0x000fca0008000f00 */
[----:B------:R-:W2:Y:S01]  /*1c00*/  LD.E.S8 R0, desc[UR36][R10.64+-0x20000] ;  /* 0xfe0000240a007980 */ /* 0x000ea2000c101300 */
[----:B------:R-:W-:Y:S01]  /*1c10*/  IMAD.MOV.U32 R8, RZ, RZ, -0x20000 ;  /* 0xfffe0000ff087424 */ /* 0x000fe200078e00ff */
        /* <DEDUP_REMOVED lines=11> */
.L_x_32:
[----:B------:R-:W-:Y:S02]  /*1cd0*/  UMOV UR4, 0x80000000 ;  /* 0x8000000000047882 */ /* 0x000fe40000000000 */
[----:B------:R-:W-:-:S03]  /*1ce0*/  UIADD3 UR5, UP0, UPT, UR4, -0x80000000, URZ ;  /* 0x8000000004057890 */ /* 0x000fc6000ff1e0ff */
[----:B------:R-:W-:Y:S02]  /*1cf0*/  UMOV UR4, 0x5 ;  /* 0x0000000500047882 */ /* 0x000fe40000000000 */
[----:B------:R-:W-:Y:S01]  /*1d00*/  UIADD3.X UR4, UPT, UPT, URZ, UR4, URZ, UP0, !UPT ;  /* 0x00000004ff047290 */ /* 0x000fe200087fe4ff */
[----:B------:R-:W-:-:S05]  /*1d10*/  IMAD.U32 R10, RZ, RZ, UR5 ;  /* 0x00000005ff0a7e24 */ /* 0x000fca000f8e00ff */
[----:B------:R-:W-:-:S05]  /*1d20*/  IMAD.U32 R11, RZ, RZ, UR4 ;  /* 0x00000004ff0b7e24 */ /* 0x000fca000f8e00ff */
[----:B------:R-:W2:Y:S01]  /*1d30*/  LD.E.S8 R0, desc[UR36][R10.64+-0x30000] ;  /* 0xfd0000240a007980 */ /* 0x000ea2000c101300 */
[----:B------:R-:W-:Y:S01]  /*1d40*/  MOV R8, 0xfffd0000 ;  /* 0xfffd000000087802 */ /* 0x000fe20000000f00 */
[----:B------:R-:W-:Y:S01]  /*1d50*/  IMAD.MOV.U32 R9, RZ, RZ, 0x5 ;  /* 0x00000005ff097424 */ /* 0x000fe200078e00ff */
[----:B------:R0:W1:Y:S01]  /*1d60*/  LDC.64 R12, c[0x4][R2] ;  /* 0x01000000020c7b82 */ /* 0x0000620000000a00 */
[----:B------:R-:W3:Y:S01]  /*1d70*/  LDCU.64 UR4, c[0x4][0x20] ;  /* 0x01000400ff0477ac */ /* 0x000ee20008000a00 */
[----:B------:R-:W-:Y:S02]  /*1d80*/  IMAD.MOV.U32 R6, RZ, RZ, R18 ;  /* 0x000000ffff067224 */ /* 0x000fe400078e0012 */
[----:B------:R0:W-:Y:S01]  /*1d90*/  STL.64 [R1], R8 ;  /* 0x0000000801007387 */ /* 0x0001e20000100a00 */
[----:B------:R-:W-:Y:S02]  /*1da0*/  IMAD.MOV.U32 R7, RZ, RZ, R19 ;  /* 0x000000ffff077224 */ /* 0x000fe400078e0013 */
[----:B---3--:R-:W-:Y:S01]  /*1db0*/  IMAD.U32 R4, RZ, RZ, UR4 ;  /* 0x00000004ff047e24 */ /* 0x008fe2000f8e00ff */
[----:B------:R-:W-:Y:S01]  /*1dc0*/  MOV R5, UR5 ;  /* 0x0000000500057c02 */ /* 0x000fe20008000f00 */
[----:B-12---:R0:W-:Y:S06]  /*1dd0*/  STL [R1+0x8], R0 ;  /* 0x0000080001007387 */ /* 0x0061ec0000100800 */
[----:B------:R-:W-:-:S07]  /*1de0*/  LEPC R20, `(.L_x_33) ;  /* 0x000000001014794e */ /* 0x000fce0000000000 */
[----:B0-----:R-:W-:Y:S05]  /*1df0*/  CALL.ABS.NOINC R12 ;  /* 0x000000000c007343 */ /* 0x001fea0003c00000 */
.L_x_33:
        /* <DEDUP_REMOVED lines=19> */
.L_x_34:
        /* <DEDUP_REMOVED lines=19> */
.L_x_35:
        /* <DEDUP_REMOVED lines=9> */
[----:B------:R-:W0:Y:S01]  /*20f0*/  LDC.64 R2, c[0x4][R2] ;  /* 0x0100000002027b82 */ /* 0x000e220000000a00 */
[----:B------:R-:W1:Y:S01]  /*2100*/  LDCU.64 UR4, c[0x4][0x20] ;  /* 0x01000400ff0477ac */ /* 0x000e620008000a00 */
[----:B------:R-:W-:Y:S02]  /*2110*/  IMAD.MOV.U32 R6, RZ, RZ, R18 ;  /* 0x000000ffff067224 */ /* 0x000fe400078e0012 */
[----:B------:R3:W-:Y:S01]  /*2120*/  STL.64 [R1], R8 ;  /* 0x0000000801007387 */ /* 0x0007e20000100a00 */
[----:B------:R-:W-:Y:S02]  /*2130*/  IMAD.MOV.U32 R7, RZ, RZ, R19 ;  /* 0x000000ffff077224 */ /* 0x000fe400078e0013 */
[----:B-1----:R-:W-:Y:S01]  /*2140*/  IMAD.U32 R4, RZ, RZ, UR4 ;  /* 0x00000004ff047e24 */ /* 0x002fe2000f8e00ff */
[----:B------:R-:W-:Y:S01]  /*2150*/  MOV R5, UR5 ;  /* 0x0000000500057c02 */ /* 0x000fe20008000f00 */
[----:B0-2---:R3:W-:Y:S06]  /*2160*/  STL [R1+0x8], R0 ;  /* 0x0000080001007387 */ /* 0x0057ec0000100800 */
[----:B------:R-:W-:-:S07]  /*2170*/  LEPC R20, `(.L_x_36) ;  /* 0x000000001014794e */ /* 0x000fce0000000000 */
[----:B---3--:R-:W-:Y:S05]  /*2180*/  CALL.ABS.NOINC R2 ;  /* 0x0000000002007343 */ /* 0x008fea0003c00000 */
.L_x_36:
[----:B------:R-:W-:Y:S05]  /*2190*/  EXIT ;  /* 0x000000000000794d */ /* 0x000fea0003800000 */
.L_x_1:
[----:B------:R-:W-:Y:S01]  /*21a0*/  MOV R2, 0x0 ;  /* 0x0000000000027802 */ /* 0x000fe20000000f00 */
[----:B------:R-:W0:Y:S01]  /*21b0*/  LDCU.64 UR4, c[0x4][0x38] ;  /* 0x01000700ff0477ac */ /* 0x000e220008000a00 */
[----:B------:R-:W-:Y:S02]  /*21c0*/  CS2R R6, SRZ ;  /* 0x0000000000067805 */ /* 0x000fe4000001ff00 */
[----:B------:R1:W2:Y:S01]  /*21d0*/  LDC.64 R8, c[0x4][R2] ;  /* 0x0100000002087b82 */ /* 0x0002a20000000a00 */
[----:B0-----:R-:W-:Y:S01]  /*21e0*/  MOV R4, UR4 ;  /* 0x0000000400047c02 */ /* 0x001fe20008000f00 */
[----:B-1----:R-:W-:-:S07]  /*21f0*/  IMAD.U32 R5, RZ, RZ, UR5 ;  /* 0x00000005ff057e24 */ /* 0x002fce000f8e00ff */
[----:B------:R-:W-:-:S07]  /*2200*/  LEPC R20, `(.L_x_37) ;  /* 0x000000001014794e */ /* 0x000fce0000000000 */
[----:B--2---:R-:W-:Y:S05]  /*2210*/  CALL.ABS.NOINC R8 ;  /* 0x0000000008007343 */ /* 0x004fea0003c00000 */
.L_x_37:
[----:B------:R-:W-:Y:S02]  /*2220*/  UMOV UR4, 0x80000000 ;  /* 0x8000000000047882 */ /* 0x000fe40000000000 */
[----:B------:R-:W-:-:S03]  /*2230*/  UIADD3 UR5, UP0, UPT, UR4, 0x4d000000, URZ ;  /* 0x4d00000004057890 */ /* 0x000fc6000ff1e0ff */
        /* <DEDUP_REMOVED lines=17> */
.L_x_38:
[----:B------:R-:W-:Y:S02]  /*2350*/  UMOV UR4, 0x80000000 ;  /* 0x8000000000047882 */ /* 0x000fe40000000000 */
[----:B------:R-:W-:-:S03]  /*2360*/  UIADD3 UR5, UP0, UPT, UR4, 0x4d000000, URZ ;  /* 0x4d00000004057890 */ /* 0x000fc6000ff1e0ff */
[----:B------:R-:W-:Y:S02]  /*2370*/  UMOV UR4, 0x8 ;  /* 0x0000000800047882 */ /* 0x000fe40000000000 */
[----:B------:R-:W-:Y:S01]  /*2380*/  UIADD3.X UR4, UPT, UPT, URZ, UR4, URZ, UP0, !UPT ;  /* 0x00000004ff047290 */ /* 0x000fe200087fe4ff */
[----:B------:R-:W-:-:S05]  /*2390*/  IMAD.U32 R10, RZ, RZ, UR5 ;  /* 0x00000005ff0a7e24 */ /* 0x000fca000f8e00ff */
[----:B------:R-:W-:-:S05]  /*23a0*/  IMAD.U32 R11, RZ, RZ, UR4 ;  /* 0x00000004ff0b7e24 */ /* 0x000fca000f8e00ff */
[----:B------:R-:W2:Y:S01]  /*23b0*/  LD.E.S8 R0, desc[UR36][R10.64+0x5a0000] ;  /* 0x5a0000240a007980 */ /* 0x000ea2000c101300 */
[----:B------:R-:W-:Y:S02]  /*23c0*/  HFMA2 R8, -RZ, RZ, -21.40625, 0 ;  /* 0xcd5a0000ff087431 */ /* 0x000fe400000001ff */
        /* <DEDUP_REMOVED lines=11> */
.L_x_39:
[----:B------:R-:W-:Y:S02]  /*2480*/  UMOV UR4, 0x80000000 ;  /* 0x8000000000047882 */ /* 0x000fe40000000000 */
[----:B------:R-:W-:-:S03]  /*2490*/  UIADD3 UR5, UP0, UPT, UR4, 0x4d000000, URZ ;  /* 0x4d00000004057890 */ /* 0x000fc6000ff1e0ff */
[----:B------:R-:W-:Y:S02]  /*24a0*/  UMOV UR4, 0x8 ;  /* 0x0000000800047882 */ /* 0x000fe40000000000 */
[----:B------:R-:W-:Y:S01]  /*24b0*/  UIADD3.X UR4, UPT, UPT, URZ, UR4, URZ, UP0, !UPT ;  /* 0x00000004ff047290 */ /* 0x000fe200087fe4ff */
[----:B------:R-:W-:-:S05]  /*24c0*/  MOV R10, UR5 ;  /* 0x00000005000a7c02 */ /* 0x000fca0008000f00 */
[----:B------:R-:W-:-:S05]  /*24d0*/  IMAD.U32 R11, RZ, RZ, UR4 ;  /* 0x00000004ff0b7e24 */ /* 0x000fca000f8e00ff */
[----:B------:R-:W2:Y:S01]  /*24e0*/  LD.E.S8 R0, desc[UR36][R10.64+0x6a0000] ;  /* 0x6a0000240a007980 */ /* 0x000ea2000c101300 */
[----:B------:R-:W-:Y:S02]  /*24f0*/  HFMA2 R9, -RZ, RZ, 0, 4.76837158203125e-07 ;  /* 0x00000008ff097431 */ /* 0x000fe400000001ff */
        /* <DEDUP_REMOVED lines=11> */
.L_x_40:
        /* <DEDUP_REMOVED lines=19> */
.L_x_41:
[----:B------:R-:W-:Y:S01]  /*26e0*/  UMOV UR4, 0x80000000 ;  /* 0x8000000000047882 */ /* 0x000fe20000000000 */
[----:B------:R-:W-:Y:S01]  /*26f0*/  UMOV UR5, 0x8 ;  /* 0x0000000800057882 */ /* 0x000fe20000000000 */
[----:B------:R-:W-:-:S04]  /*2700*/  UIADD3 UR4, UP0, UPT, UR4, 0x4e000000, URZ ;  /* 0x4e00000004047890 */ /* 0x000fc8000ff1e0ff */
[----:B------:R-:W-:Y:S02]  /*2710*/  UIADD3.X UR5, UPT, UPT, URZ, UR5, URZ, UP0, !UPT ;  /* 0x00000005ff057290 */ /* 0x000fe400087fe4ff */
[----:B------:R-:W-:-:S04]  /*2720*/  IMAD.U32 R8, RZ, RZ, UR4 ;  /* 0x00000004ff087e24 */ /* 0x000fc8000f8e00ff */
[----:B------:R-:W-:-:S05]  /*2730*/  IMAD.U32 R9, RZ, RZ, UR5 ;  /* 0x00000005ff097e24 */ /* 0x000fca000f8e00ff */
[----:B------:R-:W2:Y:S01]  /*2740*/  LD.E.S8 R0, desc[UR36][R8.64+-0x760000] ;  /* 0x8a00002408007980 */ /* 0x000ea2000c101300 */
[----:B------:R-:W-:Y:S02]  /*2750*/  HFMA2 R10, -RZ, RZ, -22.15625, 0 ;  /* 0xcd8a0000ff0a7431 */ /* 0x000fe400000001ff */
        /* <DEDUP_REMOVED lines=11> */
.L_x_42:
        /* <DEDUP_REMOVED lines=19> */
.L_x_43:
        /* <DEDUP_REMOVED lines=19> */
.L_x_44:
[----:B------:R-:W-:Y:S02]  /*2a70*/  UMOV UR4, 0x80000000 ;  /* 0x8000000000047882 */ /* 0x000fe40000000000 */
[----:B------:R-:W-:-:S03]  /*2a80*/  UIADD3 UR5, UP0, UPT, UR4, 0x4e000000, URZ ;  /* 0x4e00000004057890 */ /* 0x000fc6000ff1e0ff */
[----:B------:R-:W-:Y:S02]  /*2a90*/  UMOV UR4, 0x8 ;  /* 0x0000000800047882 */ /* 0x000fe40000000000 */
[----:B------:R-:W-:Y:S01]  /*2aa0*/  UIADD3.X UR4, UPT, UPT, URZ, UR4, URZ, UP0, !UPT ;  /* 0x00000004ff047290 */ /* 0x000fe200087fe4ff */
[----:B------:R-:W-:-:S05]  /*2ab0*/  IMAD.U32 R10, RZ, RZ, UR5 ;  /* 0x00000005ff0a7e24 */ /* 0x000fca000f8e00ff */
[----:B------:R-:W-:-:S05]  /*2ac0*/  IMAD.U32 R11, RZ, RZ, UR4 ;  /* 0x00000004ff0b7e24 */ /* 0x000fca000f8e00ff */
[----:B------:R-:W2:Y:S01]  /*2ad0*/  LD.E.S8 R0, desc[UR36][R10.64+-0x460000] ;  /* 0xba0000240a007980 */ /* 0x000ea2000c101300 */
[----:B------:R-:W-:Y:S02]  /*2ae0*/  HFMA2 R8, -RZ, RZ, -22.90625, 0 ;  /* 0xcdba0000ff087431 */ /* 0x000fe400000001ff */
        /* <DEDUP_REMOVED lines=11> */
.L_x_45:
        /* <DEDUP_REMOVED lines=19> */
.L_x_46:
        /* <DEDUP_REMOVED lines=19> */
.L_x_47:
[----:B------:R0:W1:Y:S01]  /*2e00*/  LDC.64 R8, c[0x4][R2] ;  /* 0x0100000002087b82 */ /* 0x0000620000000a00 */
[----:B------:R-:W2:Y:S01]  /*2e10*/  LDCU.64 UR4, c[0x4][0x40] ;  /* 0x01000800ff0477ac */ /* 0x000ea20008000a00 */
[----:B------:R-:W-:Y:S01]  /*2e20*/  CS2R R6, SRZ ;  /* 0x0000000000067805 */ /* 0x000fe2000001ff00 */
[----:B--2---:R-:W-:Y:S02]  /*2e30*/  IMAD.U32 R4, RZ, RZ, UR4 ;  /* 0x00000004ff047e24 */ /* 0x004fe4000f8e00ff */
[----:B0-----:R-:W-:-:S07]  /*2e40*/  IMAD.U32 R5, RZ, RZ, UR5 ;  /* 0x00000005ff057e24 */ /* 0x001fce000f8e00ff */
[----:B------:R-:W-:-:S07]  /*2e50*/  LEPC R20, `(.L_x_48) ;  /* 0x000000001014794e */ /* 0x000fce0000000000 */
[----:B-1----:R-:W-:Y:S05]  /*2e60*/  CALL.ABS.NOINC R8 ;  /* 0x0000000008007343 */ /* 0x002fea0003c00000 */
.L_x_48:
        /* <DEDUP_REMOVED lines=19> */
.L_x_49:
        /* <DEDUP_REMOVED lines=19> */
.L_x_50:
[----:B------:R-:W-:Y:S02]  /*30d0*/  UMOV UR4, 0x80000000 ;  /* 0x8000000000047882 */ /* 0x000fe40000000000 */
[----:B------:R-:W-:-:S03]  /*30e0*/  UIADD3 UR5, UP0, UPT, UR4, 0x4e000000, URZ ;  /* 0x4e00000004057890 */ /* 0x000fc6000ff1e0ff */
[----:B------:R-:W-:Y:S02]  /*30f0*/  UMOV UR4, 0x8 ;  /* 0x0000000800047882 */ /* 0x000fe40000000000 */
[----:B------:R-:W-:Y:S01]  /*3100*/  UIADD3.X UR4, UPT, UPT, URZ, UR4, URZ, UP0, !UPT ;  /* 0x00000004ff047290 */ /* 0x000fe200087fe4ff */
[----:B------:R-:W-:-:S05]  /*3110*/  IMAD.U32 R10, RZ, RZ, UR5 ;  /* 0x00000005ff0a7e24 */ /* 0x000fca000f8e00ff */
[----:B------:R-:W-:-:S05]  /*3120*/  IMAD.U32 R11, RZ, RZ, UR4 ;  /* 0x00000004ff0b7e24 */ /* 0x000fca000f8e00ff */
[----:B------:R-:W2:Y:S01]  /*3130*/  LD.E.S8 R0, desc[UR36][R10.64+-0x240000] ;  /* 0xdc0000240a007980 */ /* 0x000ea2000c101300 */
[----:B------:R-:W-:Y:S02]  /*3140*/  HFMA2 R8, -RZ, RZ, -23.4375, 0 ;  /* 0xcddc0000ff087431 */ /* 0x000fe400000001ff */
        /* <DEDUP_REMOVED lines=11> */
.L_x_51:
        /* <DEDUP_REMOVED lines=19> */
.L_x_52:
        /* <DEDUP_REMOVED lines=19> */
.L_x_53:
[----:B------:R-:W-:Y:S02]  /*3460*/  UMOV UR4, 0x80000000 ;  /* 0x8000000000047882 */ /* 0x000fe40000000000 */
[----:B------:R-:W-:-:S03]  /*3470*/  UIADD3 UR5, UP0, UPT, UR4, 0x4e000000, URZ ;  /* 0x4e00000004057890 */ /* 0x000fc6000ff1e0ff */
[----:B------:R-:W-:Y:S02]  /*3480*/  UMOV UR4, 0x8 ;  /* 0x0000000800047882 */ /* 0x000fe40000000000 */
[----:B------:R-:W-:Y:S01]  /*3490*/  UIADD3.X UR4, UPT, UPT, URZ, UR4, URZ, UP0, !UPT ;  /* 0x00000004ff047290 */ /* 0x000fe200087fe4ff */
[----:B------:R-:W-:-:S05]  /*34a0*/  IMAD.U32 R10, RZ, RZ, UR5 ;  /* 0x00000005ff0a7e24 */ /* 0x000fca000f8e00ff */
[----:B------:R-:W-:-:S05]  /*34b0*/  IMAD.U32 R11, RZ, RZ, UR4 ;  /* 0x00000004ff0b7e24 */ /* 0x000fca000f8e00ff */
[----:B------:R-:W2:Y:S01]  /*34c0*/  LD.E.S8 R0, desc[UR36][R10.64+-0x210000] ;  /* 0xdf0000240a007980 */ /* 0x000ea2000c101300 */
[----:B------:R-:W-:Y:S02]  /*34d0*/  HFMA2 R8, -RZ, RZ, -23.484375, 0 ;  /* 0xcddf0000ff087431 */ /* 0x000fe400000001ff */
        /* <DEDUP_REMOVED lines=11> */
.L_x_54:
        /* <DEDUP_REMOVED lines=19> */
.L_x_55:
        /* <DEDUP_REMOVED lines=19> */
.L_x_56:
[----:B------:R-:W-:Y:S02]  /*37f0*/  UMOV UR4, 0x80000000 ;  /* 0x8000000000047882 */ /* 0x000fe40000000000 */
[----:B------:R-:W-:-:S03]  /*3800*/  UIADD3 UR5, UP0, UPT, UR4, 0x4e000000, URZ ;  /* 0x4e00000004057890 */ /* 0x000fc6000ff1e0ff */
[----:B------:R-:W-:Y:S02]  /*3810*/  UMOV UR4, 0x8 ;  /* 0x0000000800047882 */ /* 0x000fe40000000000 */
[----:B------:R-:W-:Y:S01]  /*3820*/  UIADD3.X UR4, UPT, UPT, URZ, UR4, URZ, UP0, !UPT ;  /* 0x00000004ff047290 */ /* 0x000fe200087fe4ff */
[----:B------:R-:W-:-:S05]  /*3830*/  IMAD.U32 R10, RZ, RZ, UR5 ;  /* 0x00000005ff0a7e24 */ /* 0x000fca000f8e00ff */
[----:B------:R-:W-:-:S05]  /*3840*/  IMAD.U32 R11, RZ, RZ, UR4 ;  /* 0x00000004ff0b7e24 */ /* 0x000fca000f8e00ff */
[----:B------:R-:W2:Y:S01]  /*3850*/  LD.E.S8 R0, desc[UR36][R10.64+-0x1e0000] ;  /* 0xe20000240a007980 */ /* 0x000ea2000c101300 */
[----:B------:R-:W-:Y:S02]  /*3860*/  HFMA2 R8, -RZ, RZ, -23.53125, 0 ;  /* 0xcde20000ff087431 */ /* 0x000fe400000001ff */
        /* <DEDUP_REMOVED lines=11> */
.L_x_57:
        /* <DEDUP_REMOVED lines=19> */
.L_x_58:
        /* <DEDUP_REMOVED lines=19> */
.L_x_59:
[----:B------:R-:W-:Y:S02]  /*3b80*/  UMOV UR4, 0x80000000 ;  /* 0x8000000000047882 */ /* 0x000fe40000000000 */
[----:B------:R-:W-:-:S03]  /*3b90*/  UIADD3 UR5, UP0, UPT, UR4, 0x4e000000, URZ ;  /* 0x4e00000004057890 */ /* 0x000fc6000ff1e0ff */
[----:B------:R-:W-:Y:S02]  /*3ba0*/  UMOV UR4, 0x8 ;  /* 0x0000000800047882 */ /* 0x000fe40000000000 */
[----:B------:R-:W-:Y:S01]  /*3bb0*/  UIADD3.X UR4, UPT, UPT, URZ, UR4, URZ, UP0, !UPT ;  /* 0x00000004ff047290 */ /* 0x000fe200087fe4ff */
[----:B------:R-:W-:-:S05]  /*3bc0*/  IMAD.U32 R10, RZ, RZ, UR5 ;  /* 0x00000005ff0a7e24 */ /* 0x000fca000f8e00ff */
[----:B------:R-:W-:-:S05]  /*3bd0*/  IMAD.U32 R11, RZ, RZ, UR4 ;  /* 0x00000004ff0b7e24 */ /* 0x000fca000f8e00ff */
[----:B------:R-:W2:Y:S01]  /*3be0*/  LD.E.S8 R0, desc[UR36][R10.64+-0x1b0000] ;  /* 0xe50000240a007980 */ /* 0x000ea2000c101300 */
[----:B------:R-:W-:Y:S02]  /*3bf0*/  HFMA2 R8, -RZ, RZ, -23.578125, 0 ;  /* 0xcde50000ff087431 */ /* 0x000fe400000001ff */
        /* <DEDUP_REMOVED lines=11> */
.L_x_60:
        /* <DEDUP_REMOVED lines=19> */
.L_x_61:
        /* <DEDUP_REMOVED lines=19> */
.L_x_62:
[----:B------:R-:W-:Y:S02]  /*3f10*/  UMOV UR4, 0x80000000 ;  /* 0x8000000000047882 */ /* 0x000fe40000000000 */
[----:B------:R-:W-:-:S03]  /*3f20*/  UIADD3 UR5, UP0, UPT, UR4, 0x4e000000, URZ ;  /* 0x4e00000004057890 */ /* 0x000fc6000ff1e0ff */
[----:B------:R-:W-:Y:S02]  /*3f30*/  UMOV UR4, 0x8 ;  /* 0x0000000800047882 */ /* 0x000fe40000000000 */
[----:B------:R-:W-:Y:S01]  /*3f40*/  UIADD3.X UR4, UPT, UPT, URZ, UR4, URZ, UP0, !UPT ;  /* 0x00000004ff047290 */ /* 0x000fe200087fe4ff */
[----:B------:R-:W-:-:S05]  /*3f50*/  IMAD.U32 R10, RZ, RZ, UR5 ;  /* 0x00000005ff0a7e24 */ /* 0x000fca000f8e00ff */
[----:B------:R-:W-:-:S05]  /*3f60*/  IMAD.U32 R11, RZ, RZ, UR4 ;  /* 0x00000004ff0b7e24 */ /* 0x000fca000f8e00ff */
[----:B------:R-:W2:Y:S01]  /*3f70*/  LD.E.S8 R0, desc[UR36][R10.64+-0x180000] ;  /* 0xe80000240a007980 */ /* 0x000ea2000c101300 */
[----:B------:R-:W-:Y:S02]  /*3f80*/  HFMA2 R8, -RZ, RZ, -23.625, 0 ;  /* 0xcde80000ff087431 */ /* 0x000fe400000001ff */
        /* <DEDUP_REMOVED lines=11> */
.L_x_63:
        /* <DEDUP_REMOVED lines=11> */
[----:B------:R-:W-:Y:S01]  /*40f0*/  IMAD.MOV.U32 R6, RZ, RZ, R18 ;  /* 0x000000ffff067224 */ /* 0x000fe200078e0012 */
[----:B------:R-:W-:Y:S01]  /*4100*/  MOV R7, R19 ;  /* 0x0000001300077202 */ /* 0x000fe20000000f00 */
[----:B------:R0:W-:Y:S01]  /*4110*/  STL.64 [R1], R8 ;  /* 0x0000000801007387 */ /* 0x0001e20000100a00 */
[----:B---3--:R-:W-:Y:S01]  /*4120*/  IMAD.U32 R4, RZ, RZ, UR4 ;  /* 0x00000004ff047e24 */ /* 0x008fe2000f8e00ff */
[----:B------:R-:W-:-:S02]  /*4130*/  MOV R5, UR5 ;  /* 0x0000000500057c02 */ /* 0x000fc40008000f00 */
[----:B-12---:R0:W-:Y:S05]  /*4140*/  STL [R1+0x8], R0 ;  /* 0x0000080001007387 */ /* 0x0061ea0000100800 */
[----:B------:R-:W-:-:S07]  /*4150*/  LEPC R20, `(.L_x_64) ;  /* 0x000000001014794e */ /* 0x000fce0000000000 */
[----:B0-----:R-:W-:Y:S05]  /*4160*/  CALL.ABS.NOINC R12 ;  /* 0x000000000c007343 */ /* 0x001fea0003c00000 */
.L_x_64:
[----:B------:R0:W1:Y:S01]  /*4170*/  LDC.64 R8, c[0x4][R2] ;  /* 0x0100000002087b82 */ /* 0x0000620000000a00 */
[----:B------:R-:W2:Y:S01]  /*4180*/  LDCU.64 UR4, c[0x4][0x48] ;  /* 0x01000900ff0477ac */ /* 0x000ea20008000a00 */
[----:B------:R-:W-:Y:S01]  /*4190*/  CS2R R6, SRZ ;  /* 0x0000000000067805 */ /* 0x000fe2000001ff00 */
[----:B--2---:R-:W-:Y:S01]  /*41a0*/  IMAD.U32 R4, RZ, RZ, UR4 ;  /* 0x00000004ff047e24 */ /* 0x004fe2000f8e00ff */
[----:B0-----:R-:W-:-:S07]  /*41b0*/  MOV R5, UR5 ;  /* 0x0000000500057c02 */ /* 0x001fce0008000f00 */
[----:B------:R-:W-:-:S07]  /*41c0*/  LEPC R20, `(.L_x_65) ;  /* 0x000000001014794e */ /* 0x000fce0000000000 */
[----:B-1----:R-:W-:Y:S05]  /*41d0*/  CALL.ABS.NOINC R8 ;  /* 0x0000000008007343 */ /* 0x002fea0003c00000 */
.L_x_65:
[----:B------:R-:W-:Y:S02]  /*41e0*/  UMOV UR4, 0x80000000 ;  /* 0x8000000000047882 */ /* 0x000fe40000000000 */
[----:B------:R-:W-:-:S03]  /*41f0*/  UIADD3 UR5, UP0, UPT, UR4, 0x4e000000, URZ ;  /* 0x4e00000004057890 */ /* 0x000fc6000ff1e0ff */
[----:B------:R-:W-:Y:S02]  /*4200*/  UMOV UR4, 0x8 ;  /* 0x0000000800047882 */ /* 0x000fe40000000000 */
[----:B------:R-:W-:Y:S01]  /*4210*/  UIADD3.X UR4, UPT, UPT, URZ, UR4, URZ, UP0, !UPT ;  /* 0x00000004ff047290 */ /* 0x000fe200087fe4ff */
[----:B------:R-:W-:-:S05]  /*4220*/  IMAD.U32 R8, RZ, RZ, UR5 ;  /* 0x00000005ff087e24 */ /* 0x000fca000f8e00ff */
[----:B------:R-:W-:-:S05]  /*4230*/  MOV R9, UR4 ;  /* 0x0000000400097c02 */ /* 0x000fca0008000f00 */
        /* <DEDUP_REMOVED lines=13> */
.L_x_66:
        /* <DEDUP_REMOVED lines=19> */
.L_x_67:
        /* <DEDUP_REMOVED lines=19> */
.L_x_68:
        /* <DEDUP_REMOVED lines=19> */
.L_x_69:
        /* <DEDUP_REMOVED lines=19> */
.L_x_70:
        /* <DEDUP_REMOVED lines=19> */
.L_x_71:
        /* <DEDUP_REMOVED lines=19> */
.L_x_72:
        /* <DEDUP_REMOVED lines=19> */
.L_x_73:
        /* <DEDUP_REMOVED lines=19> */
.L_x_74:
        /* <DEDUP_REMOVED lines=19> */
.L_x_75:
        /* <DEDUP_REMOVED lines=19> */
.L_x_76:
        /* <DEDUP_REMOVED lines=19> */
.L_x_77:
        /* <DEDUP_REMOVED lines=19> */
.L_x_78:
        /* <DEDUP_REMOVED lines=19> */
.L_x_79:
        /* <DEDUP_REMOVED lines=19> */
.L_x_80:
        /* <DEDUP_REMOVED lines=19> */
.L_x_81:
[----:B------:R0:W1:Y:S01]  /*54e0*/  LDC.64 R8, c[0x4][R2] ;  /* 0x0100000002087b82 */ /* 0x0000620000000a00 */
[----:B------:R-:W2:Y:S01]  /*54f0*/  LDCU.64 UR4, c[0x4][0x50] ;  /* 0x01000a00ff0477ac */ /* 0x000ea20008000a00 */
[----:B------:R-:W-:Y:S01]  /*5500*/  CS2R R6, SRZ ;  /* 0x0000000000067805 */ /* 0x000fe2000001ff00 */
[----:B--2---:R-:W-:Y:S01]  /*5510*/  IMAD.U32 R4, RZ, RZ, UR4 ;  /* 0x00000004ff047e24 */ /* 0x004fe2000f8e00ff */
[----:B0-----:R-:W-:-:S07]  /*5520*/  MOV R5, UR5 ;  /* 0x0000000500057c02 */ /* 0x001fce0008000f00 */
[----:B------:R-:W-:-:S07]  /*5530*/  LEPC R20, `(.L_x_82) ;  /* 0x000000001014794e */ /* 0x000fce0000000000 */
[----:B-1----:R-:W-:Y:S05]  /*5540*/  CALL.ABS.NOINC R8 ;  /* 0x0000000008007343 */ /* 0x002fea0003c00000 */
.L_x_82:
        /* <DEDUP_REMOVED lines=19> */
.L_x_83:
        /* <DEDUP_REMOVED lines=19> */
.L_x_84:
        /* <DEDUP_REMOVED lines=19> */
.L_x_85:
        /* <DEDUP_REMOVED lines=19> */
.L_x_86:
        /* <DEDUP_REMOVED lines=19> */
.L_x_87:
        /* <DEDUP_REMOVED lines=19> */
.L_x_88:
        /* <DEDUP_REMOVED lines=19> */
.L_x_89:
        /* <DEDUP_REMOVED lines=19> */
.L_x_90:
        /* <DEDUP_REMOVED lines=19> */
.L_x_91:
        /* <DEDUP_REMOVED lines=19> */
.L_x_92:
        /* <DEDUP_REMOVED lines=19> */
.L_x_93:
        /* <DEDUP_REMOVED lines=19> */
.L_x_94:
        /* <DEDUP_REMOVED lines=19> */
.L_x_95:
        /* <DEDUP_REMOVED lines=19> */
.L_x_96:
        /* <DEDUP_REMOVED lines=19> */
.L_x_97:
        /* <DEDUP_REMOVED lines=19> */
.L_x_98:
[----:B------:R0:W1:Y:S01]  /*6850*/  LDC.64 R8, c[0x4][R2] ;  /* 0x0100000002087b82 */ /* 0x0000620000000a00 */
[----:B------:R-:W2:Y:S01]  /*6860*/  LDCU.64 UR4, c[0x4][0x58] ;  /* 0x01000b00ff0477ac */ /* 0x000ea20008000a00 */
[----:B------:R-:W-:Y:S01]  /*6870*/  CS2R R6, SRZ ;  /* 0x0000000000067805 */ /* 0x000fe2000001ff00 */
[----:B--2---:R-:W-:Y:S01]  /*6880*/  IMAD.U32 R4, RZ, RZ, UR4 ;  /* 0x00000004ff047e24 */ /* 0x004fe2000f8e00ff */
[----:B0-----:R-:W-:-:S07]  /*6890*/  MOV R5, UR5 ;  /* 0x0000000500057c02 */ /* 0x001fce0008000f00 */
[----:B------:R-:W-:-:S07]  /*68a0*/  LEPC R20, `(.L_x_99) ;  /* 0x000000001014794e */ /* 0x000fce0000000000 */
[----:B-1----:R-:W-:Y:S05]  /*68b0*/  CALL.ABS.NOINC R8 ;  /* 0x0000000008007343 */ /* 0x002fea0003c00000 */
.L_x_99:
        /* <DEDUP_REMOVED lines=19> */
.L_x_100:
        /* <DEDUP_REMOVED lines=19> */
.L_x_101:
        /* <DEDUP_REMOVED lines=19> */
.L_x_102:
        /* <DEDUP_REMOVED lines=19> */
.L_x_103:
        /* <DEDUP_REMOVED lines=19> */
.L_x_104:
        /* <DEDUP_REMOVED lines=19> */
.L_x_105:
        /* <DEDUP_REMOVED lines=19> */
.L_x_106:
        /* <DEDUP_REMOVED lines=19> */
.L_x_107:
        /* <DEDUP_REMOVED lines=19> */
.L_x_108:
        /* <DEDUP_REMOVED lines=19> */
.L_x_109:
        /* <DEDUP_REMOVED lines=19> */
.L_x_110:
        /* <DEDUP_REMOVED lines=19> */
.L_x_111:
        /* <DEDUP_REMOVED lines=19> */
.L_x_112:
        /* <DEDUP_REMOVED lines=19> */
.L_x_113:
        /* <DEDUP_REMOVED lines=19> */
.L_x_114:
        /* <DEDUP_REMOVED lines=19> */
.L_x_115:
[----:B------:R0:W1:Y:S01]  /*7bc0*/  LDC.64 R8, c[0x4][R2] ;  /* 0x0100000002087b82 */ /* 0x0000620000000a00 */
[----:B------:R-:W2:Y:S01]  /*7bd0*/  LDCU.64 UR4, c[0x4][0x60] ;  /* 0x01000c00ff0477ac */ /* 0x000ea20008000a00 */
[----:B------:R-:W-:Y:S01]  /*7be0*/  CS2R R6, SRZ ;  /* 0x0000000000067805 */ /* 0x000fe2000001ff00 */
[----:B--2---:R-:W-:Y:S01]  /*7bf0*/  IMAD.U32 R4, RZ, RZ, UR4 ;  /* 0x00000004ff047e24 */ /* 0x004fe2000f8e00ff */
[----:B0-----:R-:W-:-:S07]  /*7c00*/  MOV R5, UR5 ;  /* 0x0000000500057c02 */ /* 0x001fce0008000f00 */
[----:B------:R-:W-:-:S07]  /*7c10*/  LEPC R20, `(.L_x_116) ;  /* 0x000000001014794e */ /* 0x000fce0000000000 */
[----:B-1----:R-:W-:Y:S05]  /*7c20*/  CALL.ABS.NOINC R8 ;  /* 0x0000000008007343 */ /* 0x002fea0003c00000 */
.L_x_116:
        /* <DEDUP_REMOVED lines=19> */
.L_x_117:
        /* <DEDUP_REMOVED lines=19> */
.L_x_118:
        /* <DEDUP_REMOVED lines=19> */
.L_x_119:
        /* <DEDUP_REMOVED lines=19> */
.L_x_120:
        /* <DEDUP_REMOVED lines=19> */
.L_x_121:
        /* <DEDUP_REMOVED lines=19> */
.L_x_122:
        /* <DEDUP_REMOVED lines=19> */
.L_x_123:
        /* <DEDUP_REMOVED lines=19> */
.L_x_124:
        /* <DEDUP_REMOVED lines=19> */
.L_x_125:
        /* <DEDUP_REMOVED lines=19> */
.L_x_126:
        /* <DEDUP_REMOVED lines=19> */
.L_x_127:
        /* <DEDUP_REMOVED lines=19> */
.L_x_128:
        /* <DEDUP_REMOVED lines=19> */
.L_x_129:
        /* <DEDUP_REMOVED lines=19> */
.L_x_130:
        /* <DEDUP_REMOVED lines=19> */
.L_x_131:
        /* <DEDUP_REMOVED lines=9> */
[----:B------:R-:W0:Y:S01]  /*8e90*/  LDC.64 R2, c[0x4][R2] ;  /* 0x0100000002027b82 */ /* 0x000e220000000a00 */
[----:B------:R-:W1:Y:S01]  /*8ea0*/  LDCU.64 UR4, c[0x4][0x20] ;  /* 0x01000400ff0477ac */ /* 0x000e620008000a00 */
[----:B------:R-:W-:Y:S01]  /*8eb0*/  IMAD.MOV.U32 R6, RZ, RZ, R18 ;  /* 0x000000ffff067224 */ /* 0x000fe200078e0012 */
[----:B------:R-:W-:Y:S01]  /*8ec0*/  MOV R7, R19 ;  /* 0x0000001300077202 */ /* 0x000fe20000000f00 */
[----:B------:R3:W-:Y:S01]  /*8ed0*/  STL.64 [R1], R8 ;  /* 0x0000000801007387 */ /* 0x0007e20000100a00 */
[----:B-1----:R-:W-:Y:S01]  /*8ee0*/  IMAD.U32 R4, RZ, RZ, UR4 ;  /* 0x00000004ff047e24 */ /* 0x002fe2000f8e00ff */
[----:B------:R-:W-:-:S02]  /*8ef0*/  MOV R5, UR5 ;  /* 0x0000000500057c02 */ /* 0x000fc40008000f00 */
[----:B0-2---:R3:W-:Y:S05]  /*8f00*/  STL [R1+0x8], R0 ;  /* 0x0000080001007387 */ /* 0x0057ea0000100800 */
[----:B------:R-:W-:-:S07]  /*8f10*/  LEPC R20, `(.L_x_132) ;  /* 0x000000001014794e */ /* 0x000fce0000000000 */
[----:B---3--:R-:W-:Y:S05]  /*8f20*/  CALL.ABS.NOINC R2 ;  /* 0x0000000002007343 */ /* 0x008fea0003c00000 */
.L_x_132:
[----:B------:R-:W-:Y:S05]  /*8f30*/  EXIT ;  /* 0x000000000000794d */ /* 0x000fea0003800000 */
.L_x_133:
[----:B------:R-:W-:-:S00]  /*8f40*/  BRA `(.L_x_133) ;  /* 0xfffffffc00fc7947 */ /* 0x000fc0000383ffff */
[----:B------:R-:W-:-:S00]  /*8f50*/  NOP ;  /* 0x0000000000007918 */ /* 0x000fc00000000000 */
        /* <DEDUP_REMOVED lines=10> */
.L_x_134:


//--------------------- .nv.global.init           --------------------------
	.section	.nv.global.init,"aw",@progbits
.nv.global.init:
	.type		$str,@object
	.size		$str,($str$3 - $str)
$str:
        /*0000*/ 	.byte	0x25, 0x70, 0x0a, 0x00
	.type		$str$3,@object
	.size		$str$3,($str$6 - $str$3)
$str$3:
        /*0004*/ 	.byte	0x25, 0x70, 0x20, 0x3d, 0x3e, 0x20, 0x25, 0x78, 0x0a, 0x00
	.type		$str$6,@object
	.size		$str$6,($str$1 - $str$6)
$str$6:
        /*000e*/ 	.byte	0x50, 0x72, 0x6f, 0x62, 0x65, 0x20, 0x3a, 0x20, 0x41, 0x6c, 0x6c, 0x6f, 0x63, 0x61, 0x74, 0x65
        /*001e*/ 	.byte	0x64, 0x0a, 0x00
	.type		$str$1,@object
	.size		$str$1,($str$11 - $str$1)
$str$1:
        /*0021*/ 	.byte	0x50, 0x72, 0x6f, 0x62, 0x65, 0x20, 0x3a, 0x20, 0x42, 0x65, 0x66, 0x6f, 0x72, 0x65, 0x20, 0x61
        /*0031*/ 	.byte	0x6c, 0x6c, 0x6f, 0x63, 0x61, 0x74, 0x65, 0x64, 0x0a, 0x00
	.type		$str$11,@object
	.size		$str$11,($str$7 - $str$11)
$str$11:
        /*003b*/ 	.byte	0x50, 0x72, 0x6f, 0x62, 0x65, 0x20, 0x3a, 0x20, 0x4c, 0x61, 0x73, 0x74, 0x20, 0x33, 0x32, 0x42
        /*004b*/ 	.byte	0x20, 0x6f, 0x66, 0x20, 0x61, 0x6c, 0x6c, 0x6f, 0x63, 0x61, 0x74, 0x65, 0x64, 0x0a, 0x00
	.type		$str$7,@object
	.size		$str$7,($str$9 - $str$7)
$str$7:
        /*005a*/ 	.byte	0x50, 0x72, 0x6f, 0x62, 0x65, 0x20, 0x3a, 0x20, 0x4c, 0x61, 0x73, 0x74, 0x20, 0x31, 0x4d, 0x42
        /*006a*/ 	.byte	0x20, 0x6f, 0x66, 0x20, 0x61, 0x6c, 0x6c, 0x6f, 0x63, 0x61, 0x74, 0x65, 0x64, 0x0a, 0x00
	.type		$str$9,@object
	.size		$str$9,($str$10 - $str$9)
$str$9:
        /*0079*/ 	.byte	0x50, 0x72, 0x6f, 0x62, 0x65, 0x20, 0x3a, 0x20, 0x4c, 0x61, 0x73, 0x74, 0x20, 0x34, 0x4b, 0x42
        /*0089*/ 	.byte	0x20, 0x6f, 0x66, 0x20, 0x61, 0x6c, 0x6c, 0x6f, 0x63, 0x61, 0x74, 0x65, 0x64, 0x0a, 0x00
	.type		$str$10,@object
	.size		$str$10,($str$8 - $str$10)
$str$10:
        /*0098*/ 	.byte	0x50, 0x72, 0x6f, 0x62, 0x65, 0x20, 0x3a, 0x20, 0x4c, 0x61, 0x73, 0x74, 0x20, 0x35, 0x31, 0x32
        /*00a8*/ 	.byte	0x42, 0x20, 0x6f, 0x66, 0x20, 0x61, 0x6c, 0x6c, 0x6f, 0x63, 0x61, 0x74, 0x65, 0x64, 0x0a, 0x00
	.type		$str$8,@object
	.size		$str$8,($str$2 - $str$8)
$str$8:
        /*00b8*/ 	.byte	0x50, 0x72, 0x6f, 0x62, 0x65, 0x20, 0x3a, 0x20, 0x4c, 0x61, 0x73, 0x74, 0x20, 0x36, 0x34, 0x4b
        /*00c8*/ 	.byte	0x42, 0x20, 0x6f, 0x66, 0x20, 0x61, 0x6c, 0x6c, 0x6f, 0x63, 0x61, 0x74, 0x65, 0x64, 0x0a, 0x00
	.type		$str$2,@object
	.size		$str$2,($str$4 - $str$2)
$str$2:
        /*00d8*/ 	.byte	0x50, 0x72, 0x6f, 0x62, 0x65, 0x20, 0x3a, 0x20, 0x30, 0x4d, 0x42, 0x20, 0x74, 0x6f, 0x20, 0x36
        /*00e8*/ 	.byte	0x34, 0x4d, 0x42, 0x20, 0x62, 0x65, 0x66, 0x6f, 0x72, 0x65, 0x20, 0x61, 0x6c, 0x6c, 0x6f, 0x63
        /*00f8*/ 	.byte	0x61, 0x74, 0x65, 0x64, 0x0a, 0x00
	.type		$str$4,@object
	.size		$str$4,($str$5 - $str$4)
$str$4:
        /*00fe*/ 	.byte	0x50, 0x72, 0x6f, 0x62, 0x65, 0x20, 0x3a, 0x20, 0x36, 0x34, 0x4d, 0x42, 0x20, 0x74, 0x6f, 0x20
        /*010e*/ 	.byte	0x37, 0x32, 0x4d, 0x42, 0x20, 0x62, 0x65, 0x66, 0x6f, 0x72, 0x65, 0x20, 0x61, 0x6c, 0x6c, 0x6f
        /*011e*/ 	.byte	0x63, 0x61, 0x74, 0x65, 0x64, 0x0a, 0x00
	.type		$str$5,@object
	.size		$str$5,(.L_5 - $str$5)
$str$5:
        /*0125*/ 	.byte	0x50, 0x72, 0x6f, 0x62, 0x65, 0x20, 0x3a, 0x20, 0x37, 0x32, 0x4d, 0x42, 0x20, 0x74, 0x6f, 0x20
        /*0135*/ 	.byte	0x37, 0x33, 0x4d, 0x42, 0x20, 0x62, 0x65, 0x66, 0x6f, 0x72, 0x65, 0x20, 0x61, 0x6c, 0x6c, 0x6f
        /*0145*/ 	.byte	0x63, 0x61, 0x74, 0x65, 0x64, 0x0a, 0x00
.L_5:


//--------------------- .nv.shared.reserved.0     --------------------------
	.section	.nv.shared.reserved.0,"aw",@nobits
	.weak		__nv_reservedSMEM_offset_0_alias
	.size		__nv_reservedSMEM_offset_0_alias, 0, 64
	.other		__nv_reservedSMEM_offset_0_alias,@"STO_CUDA_RESERVED_SHARED STV_DEFAULT"
__nv_reservedSMEM_offset_0_alias:
	.zero		0
	.zero		64


//--------------------- .nv.constant0._Z8read_memPc --------------------------
	.section	.nv.constant0._Z8read_memPc,"a",@progbits
	.sectionflags	@""
	.align	4
.nv.constant0._Z8read_memPc:
	.zero		904


//--------------------- SYMBOLS --------------------------

	.type		.nv.reservedSmem.offset0,@object
	.size		.nv.reservedSmem.offset0,0x4
	.type		vprintf,@function
